def attn_fwd(
    Q,
    K,
    V,
    Out,
    Lse,
    sm_scale,
    stride_qz,
    stride_qh,
    stride_qm,
    stride_qk,
    stride_kz,
    stride_kh,
    stride_kn,
    stride_kk,
    stride_vz,
    stride_vh,
    stride_vn,
    stride_vk,
    stride_oz,
    stride_oh,
    stride_om,
    stride_ok,
    seqlen_q,
    seqlen_k,
    BLOCK_M: tl.constexpr,
    BLOCK_N: tl.constexpr,
    HEAD_DIM: tl.constexpr,
    CAUSAL: tl.constexpr,
):
    start_m = tl.program_id(0)
    off_hz = tl.program_id(1)
    q_off = off_hz * stride_qh
    k_off = off_hz * stride_kh
    v_off = off_hz * stride_vh
    offs_m = start_m * BLOCK_M + tl.arange(0, BLOCK_M)
    offs_d = tl.arange(0, HEAD_DIM)
    offs_n = tl.arange(0, BLOCK_N)
    q_ptrs = Q + q_off + offs_m[:, None] * stride_qm + offs_d[None, :] * stride_qk
    k_ptrs = K + k_off + offs_d[:, None] * stride_kk + offs_n[None, :] * stride_kn
    v_ptrs = V + v_off + offs_n[:, None] * stride_vn + offs_d[None, :] * stride_vk
    m_i = tl.full([BLOCK_M], float("-inf"), dtype=tl.float32)
    l_i = tl.zeros([BLOCK_M], dtype=tl.float32) + 1.0
    acc = tl.zeros([BLOCK_M, HEAD_DIM], dtype=tl.float32)
    q = tl.load(q_ptrs)
    acc, l_i, m_i = _attn_fwd_inner(
        acc,
        l_i,
        m_i,
        q,
        k_ptrs,
        v_ptrs,
        sm_scale,
        stride_kn,
        stride_vn,
        start_m,
        seqlen_k,
        BLOCK_M,
        BLOCK_N,
        HEAD_DIM,
        CAUSAL,
    )
    acc = acc / l_i[:, None]
    lse = m_i + tl.math.log2(l_i) / 1.4426950408889634
    o_ptrs = (
        Out
        + off_hz * stride_oh
        + offs_m[:, None] * stride_om
        + offs_d[None, :] * stride_ok
    )
    tl.store(o_ptrs, acc.to(Out.dtype.element_ty))
    tl.store(Lse + off_hz * seqlen_q + offs_m, lse)

# config = {"BLOCK_M": 256, "BLOCK_N": 32, "HEAD_DIM": 128, "arch": "sm_90", "causal": false, "dtype": "fp8e4m3", "num_stages": 2, "num_warps": 16}
# arch = sm_90


// ===== COMPILED SASS (sm_90a) =====

	.target	sm_90a

	.elftype	@"ET_EXEC"


//--------------------- .note.nv.tkinfo           --------------------------
	.section	.note.nv.tkinfo,"",@"SHT_NOTE"
	.sectionflags	@"SHF_NOTE_NV_TKINFO"
	.tkinfo
        /*0018*/ 	.word	0x00000002
        /*0030*/ 	.string	""
        /*0030*/ 	.string	"ptxas"
        /*0030*/ 	.string	"Cuda compilation tools, release 13.0, V13.0.88"
        /*0030*/ 	.string	"Build cuda_13.0.r13.0/compiler.36424714_0"
        /*0030*/ 	.string	"-v  -suppress-debug-info  -lineinfo  -arch sm_90a "



//--------------------- .note.nv.cuinfo           --------------------------
	.section	.note.nv.cuinfo,"",@"SHT_NOTE"
	.sectionflags	@"SHF_NOTE_NV_CUINFO"
        /*0018*/ 	.short	0x0002
        /*001a*/ 	.short	0x005a
        /*001c*/ 	.short	0x0082
	.zero		2


//--------------------- .nv.info                  --------------------------
	.section	.nv.info,"",@"SHT_CUDA_INFO"
	.align	4


	//----- nvinfo : EIATTR_REGCOUNT
	.align		4
        /*0000*/ 	.byte	0x04, 0x2f
        /*0002*/ 	.short	(.L_2 - .L_1)
	.align		4
.L_1:
        /*0004*/ 	.word	index@(attn_fwd)
        /*0008*/ 	.word	0x00000080


	//----- nvinfo : EIATTR_FRAME_SIZE
	.align		4
.L_2:
        /*000c*/ 	.byte	0x04, 0x11
        /*000e*/ 	.short	(.L_4 - .L_3)
	.align		4
.L_3:
        /*0010*/ 	.word	index@(attn_fwd)
        /*0014*/ 	.word	0x00000030


	//----- nvinfo : EIATTR_MIN_STACK_SIZE
	.align		4
.L_4:
        /*0018*/ 	.byte	0x04, 0x12
        /*001a*/ 	.short	(.L_6 - .L_5)
	.align		4
.L_5:
        /*001c*/ 	.word	index@(attn_fwd)
        /*0020*/ 	.word	0x00000030
.L_6:


//--------------------- .nv.compat                --------------------------
	.section	.nv.compat,"",@"SHT_CUDA_COMPAT_INFO"
	.align	4
        /*0000*/ 	.byte	0x02, 0x09, 0x01, 0x00, 0x02, 0x02, 0x04, 0x00, 0x02, 0x05, 0x05, 0x00, 0x03, 0x07, 0x01, 0x01
        /*0010*/ 	.byte	0x02, 0x03, 0x00, 0x00, 0x02, 0x06, 0x01, 0x00, 0x04, 0x0b, 0x08, 0x00, 0x00, 0x00, 0x00, 0x00
        /*0020*/ 	.byte	0x00, 0x00, 0x00, 0x00


//--------------------- .nv.info.attn_fwd         --------------------------
	.section	.nv.info.attn_fwd,"",@"SHT_CUDA_INFO"
	.sectionflags	@""
	.align	4


	//----- nvinfo : EIATTR_CUDA_API_VERSION
	.align		4
        /*0000*/ 	.byte	0x04, 0x37
        /*0002*/ 	.short	(.L_8 - .L_7)
.L_7:
        /*0004*/ 	.word	0x00000082


	//----- nvinfo : EIATTR_KPARAM_INFO
	.align		4
.L_8:
        /*0008*/ 	.byte	0x04, 0x17
        /*000a*/ 	.short	(.L_10 - .L_9)
.L_9:
        /*000c*/ 	.word	0x00000000
        /*0010*/ 	.short	0x0019
        /*0012*/ 	.short	0x0080
        /*0014*/ 	.byte	0x00, 0xf4, 0x21, 0x00


	//----- nvinfo : EIATTR_KPARAM_INFO
	.align		4
.L_10:
        /*0018*/ 	.byte	0x04, 0x17
        /*001a*/ 	.short	(.L_12 - .L_11)
.L_11:
        /*001c*/ 	.word	0x00000000
        /*0020*/ 	.short	0x0018
        /*0022*/ 	.short	0x0078
        /*0024*/ 	.byte	0x00, 0xf4, 0x21, 0x00


	//----- nvinfo : EIATTR_KPARAM_INFO
	.align		4
.L_12:
        /*0028*/ 	.byte	0x04, 0x17
        /*002a*/ 	.short	(.L_14 - .L_13)
.L_13:
        /*002c*/ 	.word	0x00000000
        /*0030*/ 	.short	0x0017
        /*0032*/ 	.short	0x0070
        /*0034*/ 	.byte	0x00, 0xf0, 0x11, 0x00


	//----- nvinfo : EIATTR_KPARAM_INFO
	.align		4
.L_14:
        /*0038*/ 	.byte	0x04, 0x17
        /*003a*/ 	.short	(.L_16 - .L_15)
.L_15:
        /*003c*/ 	.word	0x00000000
        /*0040*/ 	.short	0x0016
        /*0042*/ 	.short	0x006c
        /*0044*/ 	.byte	0x00, 0xf0, 0x11, 0x00


	//----- nvinfo : EIATTR_KPARAM_INFO
	.align		4
.L_16:
        /*0048*/ 	.byte	0x04, 0x17
        /*004a*/ 	.short	(.L_18 - .L_17)
.L_17:
        /*004c*/ 	.word	0x00000000
        /*0050*/ 	.short	0x0015
        /*0052*/ 	.short	0x0068
        /*0054*/ 	.byte	0x00, 0xf0, 0x11, 0x00


	//----- nvinfo : EIATTR_KPARAM_INFO
	.align		4
.L_18:
        /*0058*/ 	.byte	0x04, 0x17
        /*005a*/ 	.short	(.L_20 - .L_19)
.L_19:
        /*005c*/ 	.word	0x00000000
        /*0060*/ 	.short	0x0014
        /*0062*/ 	.short	0x0064
        /*0064*/ 	.byte	0x00, 0xf0, 0x11, 0x00


	//----- nvinfo : EIATTR_KPARAM_INFO
	.align		4
.L_20:
        /*0068*/ 	.byte	0x04, 0x17
        /*006a*/ 	.short	(.L_22 - .L_21)
.L_21:
        /*006c*/ 	.word	0x00000000
        /*0070*/ 	.short	0x0013
        /*0072*/ 	.short	0x0060
        /*0074*/ 	.byte	0x00, 0xf0, 0x11, 0x00


	//----- nvinfo : EIATTR_KPARAM_INFO
	.align		4
.L_22:
        /*0078*/ 	.byte	0x04, 0x17
        /*007a*/ 	.short	(.L_24 - .L_23)
.L_23:
        /*007c*/ 	.word	0x00000000
        /*0080*/ 	.short	0x0012
        /*0082*/ 	.short	0x005c
        /*0084*/ 	.byte	0x00, 0xf0, 0x11, 0x00


	//----- nvinfo : EIATTR_KPARAM_INFO
	.align		4
.L_24:
        /*0088*/ 	.byte	0x04, 0x17
        /*008a*/ 	.short	(.L_26 - .L_25)
.L_25:
        /*008c*/ 	.word	0x00000000
        /*0090*/ 	.short	0x0011
        /*0092*/ 	.short	0x0058
        /*0094*/ 	.byte	0x00, 0xf0, 0x11, 0x00


	//----- nvinfo : EIATTR_KPARAM_INFO
	.align		4
.L_26:
        /*0098*/ 	.byte	0x04, 0x17
        /*009a*/ 	.short	(.L_28 - .L_27)
.L_27:
        /*009c*/ 	.word	0x00000000
        /*00a0*/ 	.short	0x0010
        /*00a2*/ 	.short	0x0054
        /*00a4*/ 	.byte	0x00, 0xf0, 0x11, 0x00


	//----- nvinfo : EIATTR_KPARAM_INFO
	.align		4
.L_28:
        /*00a8*/ 	.byte	0x04, 0x17
        /*00aa*/ 	.short	(.L_30 - .L_29)
.L_29:
        /*00ac*/ 	.word	0x00000000
        /*00b0*/ 	.short	0x000f
        /*00b2*/ 	.short	0x0050
        /*00b4*/ 	.byte	0x00, 0xf0, 0x11, 0x00


	//----- nvinfo : EIATTR_KPARAM_INFO
	.align		4
.L_30:
        /*00b8*/ 	.byte	0x04, 0x17
        /*00ba*/ 	.short	(.L_32 - .L_31)
.L_31:
        /*00bc*/ 	.word	0x00000000
        /*00c0*/ 	.short	0x000e
        /*00c2*/ 	.short	0x004c
        /*00c4*/ 	.byte	0x00, 0xf0, 0x11, 0x00


	//----- nvinfo : EIATTR_KPARAM_INFO
	.align		4
.L_32:
        /*00c8*/ 	.byte	0x04, 0x17
        /*00ca*/ 	.short	(.L_34 - .L_33)
.L_33:
        /*00cc*/ 	.word	0x00000000
        /*00d0*/ 	.short	0x000d
        /*00d2*/ 	.short	0x0048
        /*00d4*/ 	.byte	0x00, 0xf0, 0x11, 0x00


	//----- nvinfo : EIATTR_KPARAM_INFO
	.align		4
.L_34:
        /*00d8*/ 	.byte	0x04, 0x17
        /*00da*/ 	.short	(.L_36 - .L_35)
.L_35:
        /*00dc*/ 	.word	0x00000000
        /*00e0*/ 	.short	0x000c
        /*00e2*/ 	.short	0x0044
        /*00e4*/ 	.byte	0x00, 0xf0, 0x11, 0x00


	//----- nvinfo : EIATTR_KPARAM_INFO
	.align		4
.L_36:
        /*00e8*/ 	.byte	0x04, 0x17
        /*00ea*/ 	.short	(.L_38 - .L_37)
.L_37:
        /*00ec*/ 	.word	0x00000000
        /*00f0*/ 	.short	0x000b
        /*00f2*/ 	.short	0x0040
        /*00f4*/ 	.byte	0x00, 0xf0, 0x11, 0x00


	//----- nvinfo : EIATTR_KPARAM_INFO
	.align		4
.L_38:
        /*00f8*/ 	.byte	0x04, 0x17
        /*00fa*/ 	.short	(.L_40 - .L_39)
.L_39:
        /*00fc*/ 	.word	0x00000000
        /*0100*/ 	.short	0x000a
        /*0102*/ 	.short	0x003c
        /*0104*/ 	.byte	0x00, 0xf0, 0x11, 0x00


	//----- nvinfo : EIATTR_KPARAM_INFO
	.align		4
.L_40:
        /*0108*/ 	.byte	0x04, 0x17
        /*010a*/ 	.short	(.L_42 - .L_41)
.L_41:
        /*010c*/ 	.word	0x00000000
        /*0110*/ 	.short	0x0009
        /*0112*/ 	.short	0x0038
        /*0114*/ 	.byte	0x00, 0xf0, 0x11, 0x00


	//----- nvinfo : EIATTR_KPARAM_INFO
	.align		4
.L_42:
        /*0118*/ 	.byte	0x04, 0x17
        /*011a*/ 	.short	(.L_44 - .L_43)
.L_43:
        /*011c*/ 	.word	0x00000000
        /*0120*/ 	.short	0x0008
        /*0122*/ 	.short	0x0034
        /*0124*/ 	.byte	0x00, 0xf0, 0x11, 0x00


	//----- nvinfo : EIATTR_KPARAM_INFO
	.align		4
.L_44:
        /*0128*/ 	.byte	0x04, 0x17
        /*012a*/ 	.short	(.L_46 - .L_45)
.L_45:
        /*012c*/ 	.word	0x00000000
        /*0130*/ 	.short	0x0007
        /*0132*/ 	.short	0x0030
        /*0134*/ 	.byte	0x00, 0xf0, 0x11, 0x00


	//----- nvinfo : EIATTR_KPARAM_INFO
	.align		4
.L_46:
        /*0138*/ 	.byte	0x04, 0x17
        /*013a*/ 	.short	(.L_48 - .L_47)
.L_47:
        /*013c*/ 	.word	0x00000000
        /*0140*/ 	.short	0x0006
        /*0142*/ 	.short	0x002c
        /*0144*/ 	.byte	0x00, 0xf0, 0x11, 0x00


	//----- nvinfo : EIATTR_KPARAM_INFO
	.align		4
.L_48:
        /*0148*/ 	.byte	0x04, 0x17
        /*014a*/ 	.short	(.L_50 - .L_49)
.L_49:
        /*014c*/ 	.word	0x00000000
        /*0150*/ 	.short	0x0005
        /*0152*/ 	.short	0x0028
        /*0154*/ 	.byte	0x00, 0xf0, 0x11, 0x00


	//----- nvinfo : EIATTR_KPARAM_INFO
	.align		4
.L_50:
        /*0158*/ 	.byte	0x04, 0x17
        /*015a*/ 	.short	(.L_52 - .L_51)
.L_51:
        /*015c*/ 	.word	0x00000000
        /*0160*/ 	.short	0x0004
        /*0162*/ 	.short	0x0020
        /*0164*/ 	.byte	0x00, 0xf4, 0x21, 0x00


	//----- nvinfo : EIATTR_KPARAM_INFO
	.align		4
.L_52:
        /*0168*/ 	.byte	0x04, 0x17
        /*016a*/ 	.short	(.L_54 - .L_53)
.L_53:
        /*016c*/ 	.word	0x00000000
        /*0170*/ 	.short	0x0003
        /*0172*/ 	.short	0x0018
        /*0174*/ 	.byte	0x00, 0xf4, 0x21, 0x00


	//----- nvinfo : EIATTR_KPARAM_INFO
	.align		4
.L_54:
        /*0178*/ 	.byte	0x04, 0x17
        /*017a*/ 	.short	(.L_56 - .L_55)
.L_55:
        /*017c*/ 	.word	0x00000000
        /*0180*/ 	.short	0x0002
        /*0182*/ 	.short	0x0010
        /*0184*/ 	.byte	0x00, 0xf4, 0x21, 0x00


	//----- nvinfo : EIATTR_KPARAM_INFO
	.align		4
.L_56:
        /*0188*/ 	.byte	0x04, 0x17
        /*018a*/ 	.short	(.L_58 - .L_57)
.L_57:
        /*018c*/ 	.word	0x00000000
        /*0190*/ 	.short	0x0001
        /*0192*/ 	.short	0x0008
        /*0194*/ 	.byte	0x00, 0xf4, 0x21, 0x00


	//----- nvinfo : EIATTR_KPARAM_INFO
	.align		4
.L_58:
        /*0198*/ 	.byte	0x04, 0x17
        /*019a*/ 	.short	(.L_60 - .L_59)
.L_59:
        /*019c*/ 	.word	0x00000000
        /*01a0*/ 	.short	0x0000
        /*01a2*/ 	.short	0x0000
        /*01a4*/ 	.byte	0x00, 0xf4, 0x21, 0x00


	//----- nvinfo : EIATTR_SPARSE_MMA_MASK
	.align		4
.L_60:
        /*01a8*/ 	.byte	0x03, 0x50
        /*01aa*/ 	.short	0x0000


	//----- nvinfo : EIATTR_MAXREG_COUNT
	.align		4
        /*01ac*/ 	.byte	0x03, 0x1b
        /*01ae*/ 	.short	0x0080


	//----- nvinfo : EIATTR_NUM_BARRIERS
	.align		4
        /*01b0*/ 	.byte	0x02, 0x4c
        /*01b2*/ 	.byte	0x01
	.zero		1


	//----- nvinfo : EIATTR_ANNOTATIONS
	.align		4
        /*01b4*/ 	.byte	0x04, 0x55
        /*01b6*/ 	.short	(.L_62 - .L_61)


	//   ....[0]....
.L_61:
        /*01b8*/ 	.word	0x00000001
        /*01bc*/ 	.byte	0x60, 0x1f, 0x00, 0x00, 0x01, 0x00, 0x00, 0x00, 0xa0, 0x1f, 0x00, 0x00, 0x01, 0x00, 0x00, 0x00
        /* <DEDUP_REMOVED lines=9> */
        /*025c*/ 	.byte	0x60, 0x28, 0x00, 0x00, 0x01, 0x00, 0x00, 0x00, 0x30, 0x29, 0x00, 0x00


	//----- nvinfo : EIATTR_MERCURY_ISA_VERSION
	.align		4
.L_62:
        /*0268*/ 	.byte	0x03, 0x5f
        /*026a*/ 	.short	0x0101


	//----- nvinfo : EIATTR_COOP_GROUP_MASK_REGIDS
	.align		4
        /*026c*/ 	.byte	0x04, 0x29
        /*026e*/ 	.short	(.L_64 - .L_63)


	//   ....[0]....
.L_63:
        /*0270*/ 	.word	0xffffffff


	//   ....[1]....
        /*0274*/ 	.word	0xffffffff


	//   ....[2]....
        /*0278*/ 	.word	0xffffffff


	//   ....[3]....
        /*027c*/ 	.word	0xffffffff


	//   ....[4]....
        /*0280*/ 	.word	0xffffffff


	//   ....[5]....
        /*0284*/ 	.word	0xffffffff


	//   ....[6]....
        /*0288*/ 	.word	0xffffffff


	//   ....[7]....
        /*028c*/ 	.word	0xffffffff


	//   ....[8]....
        /*0290*/ 	.word	0xffffffff


	//   ....[9]....
        /*0294*/ 	.word	0xffffffff


	//   ....[10]....
        /*0298*/ 	.word	0xffffffff


	//   ....[11]....
        /*029c*/ 	.word	0xffffffff


	//----- nvinfo : EIATTR_COOP_GROUP_INSTR_OFFSETS
	.align		4
.L_64:
        /*02a0*/ 	.byte	0x04, 0x28
        /*02a2*/ 	.short	(.L_66 - .L_65)


	//   ....[0]....
.L_65:
        /*02a4*/ 	.word	0x00002b50


	//   ....[1]....
        /*02a8*/ 	.word	0x00002bf0


	//   ....[2]....
        /*02ac*/ 	.word	0x00002c30


	//   ....[3]....
        /*02b0*/ 	.word	0x00002c90


	//   ....[4]....
        /*02b4*/ 	.word	0x00003110


	//   ....[5]....
        /*02b8*/ 	.word	0x00003120


	//   ....[6]....
        /*02bc*/ 	.word	0x00003150


	//   ....[7]....
        /*02c0*/ 	.word	0x00003170


	//   ....[8]....
        /*02c4*/ 	.word	0x00003730


	//   ....[9]....
        /*02c8*/ 	.word	0x00003740


	//   ....[10]....
        /*02cc*/ 	.word	0x00003780


	//   ....[11]....
        /*02d0*/ 	.word	0x00003790


	//----- nvinfo : EIATTR_EXIT_INSTR_OFFSETS
	.align		4
.L_66:
        /*02d4*/ 	.byte	0x04, 0x1c
        /*02d6*/ 	.short	(.L_68 - .L_67)


	//   ....[0]....
.L_67:
        /*02d8*/ 	.word	0x000071e0


	//   ....[1]....
        /*02dc*/ 	.word	0x00007210


	//----- nvinfo : EIATTR_REQNTID
	.align		4
.L_68:
        /*02e0*/ 	.byte	0x04, 0x10
        /*02e2*/ 	.short	(.L_70 - .L_69)
.L_69:
        /*02e4*/ 	.word	0x00000200
        /*02e8*/ 	.word	0x00000001
        /*02ec*/ 	.word	0x00000001


	//----- nvinfo : EIATTR_CBANK_PARAM_SIZE
	.align		4
.L_70:
        /*02f0*/ 	.byte	0x03, 0x19
        /*02f2*/ 	.short	0x0088


	//----- nvinfo : EIATTR_PARAM_CBANK
	.align		4
        /*02f4*/ 	.byte	0x04, 0x0a
        /*02f6*/ 	.short	(.L_72 - .L_71)
	.align		4
.L_71:
        /*02f8*/ 	.word	index@(.nv.constant0.attn_fwd)
        /*02fc*/ 	.short	0x0210
        /*02fe*/ 	.short	0x0088


	//----- nvinfo : EIATTR_SW_WAR
	.align		4
.L_72:
        /*0300*/ 	.byte	0x04, 0x36
        /*0302*/ 	.short	(.L_74 - .L_73)
.L_73:
        /*0304*/ 	.word	0x00000008
.L_74:


//--------------------- .nv.callgraph             --------------------------
	.section	.nv.callgraph,"",@"SHT_CUDA_CALLGRAPH"
	.align	4
	.sectionentsize	8
	.align		4
        /*0000*/ 	.word	0x00000000
	.align		4
        /*0004*/ 	.word	0xffffffff
	.align		4
        /*0008*/ 	.word	0x00000000
	.align		4
        /*000c*/ 	.word	0xfffffffe
	.align		4
        /*0010*/ 	.word	0x00000000
	.align		4
        /*0014*/ 	.word	0xfffffffd
	.align		4
        /*0018*/ 	.word	0x00000000
	.align		4
        /*001c*/ 	.word	0xfffffffc


//--------------------- .nv.constant4             --------------------------
	.section	.nv.constant4,"a",@progbits
	.align	8
	.align		8
.nv.constant4:
        /*0000*/ 	.dword	_$_str


//--------------------- .text.attn_fwd            --------------------------
	.section	.text.attn_fwd,"ax",@progbits
	.align	128
        .global         attn_fwd
        .type           attn_fwd,@function
        .size           attn_fwd,(.L_x_3 - attn_fwd)
        .other          attn_fwd,@"STO_CUDA_ENTRY STV_DEFAULT"
attn_fwd:
.text.attn_fwd:
[----:B------:R-:W0:Y:S01]  /*0000*/  LDC R1, c[0x0][0x28] ;  /* 0x00000a00ff017b82 */ /* 0x000e220000000800 */
[----:B------:R-:W1:Y:S07]  /*0010*/  S2R R104, SR_TID.X ;  /* 0x0000000000687919 */ /* 0x000e6e0000002100 */
[----:B------:R-:W2:Y:S01]  /*0020*/  S2UR UR16, SR_CTAID.Y ;  /* 0x00000000001079c3 */ /* 0x000ea20000002600 */
[----:B------:R-:W-:Y:S01]  /*0030*/  ULDC.64 UR4, c[0x0][0x240] ;  /* 0x0000900000047ab9 */ /* 0x000fe20000000a00 */
[----:B------:R-:W-:Y:S01]  /*0040*/  ULDC.64 UR18, c[0x0][0x208] ;  /* 0x0000820000127ab9 */ /* 0x000fe20000000a00 */
[----:B------:R-:W3:Y:S01]  /*0050*/  S2R R3, SR_CTAID.X ;  /* 0x0000000000037919 */ /* 0x000ee20000002500 */
[----:B0-----:R-:W-:-:S04]  /*0060*/  VIADD R1, R1, 0xffffffd0 ;  /* 0xffffffd001017836 */ /* 0x001fc80000000000 */
[----:B------:R-:W0:Y:S08]  /*0070*/  LDC R41, c[0x0][0x248] ;  /* 0x00009200ff297b82 */ /* 0x000e300000000800 */
[----:B------:R-:W4:Y:S01]  /*0080*/  LDC.64 R6, c[0x0][0x210] ;  /* 0x00008400ff067b82 */ /* 0x000f220000000a00 */
[----:B--2---:R-:W-:Y:S01]  /*0090*/  UIMAD UR4, UR16, UR4, URZ ;  /* 0x00000004100472a4 */ /* 0x004fe2000f8e023f */
[----:B-1----:R-:W-:-:S02]  /*00a0*/  LOP3.LUT R0, R104, 0xff, RZ, 0xc0, !PT ;  /* 0x000000ff68007812 */ /* 0x002fc400078ec0ff */
[----:B------:R-:W-:Y:S02]  /*00b0*/  SHF.R.U32.HI R2, RZ, 0x8, R104 ;  /* 0x00000008ff027819 */ /* 0x000fe40000011668 */
[----:B------:R-:W-:Y:S01]  /*00c0*/  LEA.HI R8, R104, 0x2, RZ, 0x18 ;  /* 0x0000000268087811 */ /* 0x000fe200078fc0ff */
[----:B---3--:R-:W-:Y:S01]  /*00d0*/  IMAD R4, R3, 0x100, R0 ;  /* 0x0000010003047824 */ /* 0x008fe200078e0200 */
[----:B------:R-:W-:-:S03]  /*00e0*/  SGXT.U32 R105, R2, 0x1 ;  /* 0x000000010269781a */ /* 0x000fc60000000000 */
[----:B------:R-:W-:Y:S01]  /*00f0*/  IMAD R3, R4, UR5, RZ ;  /* 0x0000000504037c24 */ /* 0x000fe2000f8e02ff */
[----:B------:R-:W-:Y:S01]  /*0100*/  USHF.R.S32.HI UR5, URZ, 0x1f, UR4 ;  /* 0x0000001f3f057899 */ /* 0x000fe20008011404 */
[----:B0-----:R-:W-:Y:S01]  /*0110*/  IMAD R5, R105, R41, RZ ;  /* 0x0000002969057224 */ /* 0x001fe200078e02ff */
[----:B------:R-:W-:Y:S02]  /*0120*/  LEA.HI R4, R104, 0x6, RZ, 0x18 ;  /* 0x0000000668047811 */ /* 0x000fe400078fc0ff */
[----:B----4-:R-:W-:Y:S01]  /*0130*/  IADD3 R40, P0, P1, R3, UR4, R6 ;  /* 0x0000000403287c10 */ /* 0x010fe2000f91e006 */
[----:B------:R-:W-:Y:S01]  /*0140*/  IMAD R39, R41, 0x4, R5 ;  /* 0x0000000429277824 */ /* 0x000fe200078e0205 */
[----:B------:R-:W-:-:S04]  /*0150*/  SHF.R.S32.HI R2, RZ, 0x1f, R3 ;  /* 0x0000001fff027819 */ /* 0x000fc80000011403 */
[----:B------:R-:W-:Y:S02]  /*0160*/  IADD3.X R2, R2, UR5, R7, P0, P1 ;  /* 0x0000000502027c10 */ /* 0x000fe400087e2407 */
[-C--:B------:R-:W-:Y:S01]  /*0170*/  IADD3 R6, P0, R5, R40.reuse, RZ ;  /* 0x0000002805067210 */ /* 0x080fe20007f1e0ff */
[-C--:B------:R-:W-:Y:S01]  /*0180*/  IMAD R13, R4, R41.reuse, RZ ;  /* 0x00000029040d7224 */ /* 0x080fe200078e02ff */
[----:B------:R-:W-:Y:S02]  /*0190*/  IADD3 R10, P1, R39, R40, RZ ;  /* 0x00000028270a7210 */ /* 0x000fe40007f3e0ff */
[-C--:B------:R-:W-:Y:S01]  /*01a0*/  LEA.HI.X.SX32 R7, R5, R2.reuse, 0x1, P0 ;  /* 0x0000000205077211 */ /* 0x080fe200000f0eff */
[----:B------:R-:W-:Y:S01]  /*01b0*/  IMAD R5, R8, R41, RZ ;  /* 0x0000002908057224 */ /* 0x000fe200078e02ff */
[----:B------:R-:W-:-:S03]  /*01c0*/  LEA.HI.X.SX32 R11, R39, R2, 0x1, P1 ;  /* 0x00000002270b7211 */ /* 0x000fc600008f0eff */
[----:B------:R0:W2:Y:S01]  /*01d0*/  LDG.E.U8 R3, desc[UR18][R6.64] ;  /* 0x0000001206037981 */ /* 0x0000a2000c1e1100 */
[-C--:B------:R-:W-:Y:S02]  /*01e0*/  IADD3 R8, P0, R5, R40.reuse, RZ ;  /* 0x0000002805087210 */ /* 0x080fe40007f1e0ff */
[----:B------:R-:W-:Y:S01]  /*01f0*/  IADD3 R12, P1, R13, R40, RZ ;  /* 0x000000280d0c7210 */ /* 0x000fe20007f3e0ff */
[----:B------:R1:W3:Y:S01]  /*0200*/  LDG.E.U8 R4, desc[UR18][R10.64] ;  /* 0x000000120a047981 */ /* 0x0002e2000c1e1100 */
[C---:B0-----:R-:W-:Y:S02]  /*0210*/  LEA.HI R7, R104.reuse, 0xe, RZ, 0x18 ;  /* 0x0000000e68077811 */ /* 0x041fe400078fc0ff */
[----:B------:R-:W-:-:S03]  /*0220*/  LEA.HI R6, R104, 0xa, RZ, 0x18 ;  /* 0x0000000a68067811 */ /* 0x000fc600078fc0ff */
[-C--:B------:R-:W-:Y:S01]  /*0230*/  IMAD R7, R7, R41.reuse, RZ ;  /* 0x0000002907077224 */ /* 0x080fe200078e02ff */
[-C--:B------:R-:W-:Y:S01]  /*0240*/  LEA.HI.X.SX32 R9, R5, R2.reuse, 0x1, P0 ;  /* 0x0000000205097211 */ /* 0x080fe200000f0eff */
[-C--:B------:R-:W-:Y:S01]  /*0250*/  IMAD R15, R6, R41.reuse, RZ ;  /* 0x00000029060f7224 */ /* 0x080fe200078e02ff */
[----:B------:R-:W-:Y:S02]  /*0260*/  LEA.HI.X.SX32 R13, R13, R2, 0x1, P1 ;  /* 0x000000020d0d7211 */ /* 0x000fe400008f0eff */
[----:B------:R-:W-:Y:S01]  /*0270*/  LEA.HI R6, R104, 0x12, RZ, 0x18 ;  /* 0x0000001268067811 */ /* 0x000fe200078fc0ff */
[----:B------:R0:W4:Y:S01]  /*0280*/  LDG.E.U8 R5, desc[UR18][R8.64] ;  /* 0x0000001208057981 */ /* 0x000122000c1e1100 */
[-C--:B-1----:R-:W-:Y:S02]  /*0290*/  IADD3 R10, P1, R7, R40.reuse, RZ ;  /* 0x00000028070a7210 */ /* 0x082fe40007f3e0ff */
[----:B------:R-:W-:Y:S01]  /*02a0*/  IADD3 R14, P0, R15, R40, RZ ;  /* 0x000000280f0e7210 */ /* 0x000fe20007f1e0ff */
[----:B------:R-:W-:Y:S01]  /*02b0*/  IMAD R17, R6, R41, RZ ;  /* 0x0000002906117224 */ /* 0x000fe200078e02ff */
[----:B------:R-:W-:Y:S01]  /*02c0*/  LEA.HI.X.SX32 R11, R7, R2, 0x1, P1 ;  /* 0x00000002070b7211 */ /* 0x000fe200008f0eff */
[----:B------:R-:W5:Y:S01]  /*02d0*/  LDG.E.U8 R6, desc[UR18][R12.64] ;  /* 0x000000120c067981 */ /* 0x000f62000c1e1100 */
[----:B------:R-:W-:-:S02]  /*02e0*/  LEA.HI R18, R104, 0x16, RZ, 0x18 ;  /* 0x0000001668127811 */ /* 0x000fc400078fc0ff */
[----:B0-----:R-:W-:Y:S01]  /*02f0*/  LEA.HI R9, R104, 0x1a, RZ, 0x18 ;  /* 0x0000001a68097811 */ /* 0x001fe200078fc0ff */
[----:B------:R0:W5:Y:S01]  /*0300*/  LDG.E.U8 R8, desc[UR18][R10.64] ;  /* 0x000000120a087981 */ /* 0x000162000c1e1100 */
[----:B------:R-:W-:Y:S01]  /*0310*/  LEA.HI.X.SX32 R15, R15, R2, 0x1, P0 ;  /* 0x000000020f0f7211 */ /* 0x000fe200000f0eff */
[-C--:B------:R-:W-:Y:S01]  /*0320*/  IMAD R19, R18, R41.reuse, RZ ;  /* 0x0000002912137224 */ /* 0x080fe200078e02ff */
[----:B------:R-:W-:Y:S01]  /*0330*/  IADD3 R16, P0, R17, R40, RZ ;  /* 0x0000002811107210 */ /* 0x000fe20007f1e0ff */
[----:B------:R-:W-:Y:S02]  /*0340*/  IMAD R21, R9, R41, RZ ;  /* 0x0000002909157224 */ /* 0x000fe400078e02ff */
[----:B------:R1:W5:Y:S01]  /*0350*/  LDG.E.U8 R7, desc[UR18][R14.64] ;  /* 0x000000120e077981 */ /* 0x000362000c1e1100 */
[----:B0-----:R-:W-:Y:S02]  /*0360*/  LEA.HI R10, R104, 0x22, RZ, 0x18 ;  /* 0x00000022680a7811 */ /* 0x001fe400078fc0ff */
[----:B------:R-:W-:-:S02]  /*0370*/  LEA.HI.X.SX32 R17, R17, R2, 0x1, P0 ;  /* 0x0000000211117211 */ /* 0x000fc400000f0eff */
[----:B------:R-:W-:Y:S01]  /*0380*/  LEA.HI R11, R104, 0x1e, RZ, 0x18 ;  /* 0x0000001e680b7811 */ /* 0x000fe200078fc0ff */
[-C--:B------:R-:W-:Y:S01]  /*0390*/  IMAD R23, R10, R41.reuse, RZ ;  /* 0x000000290a177224 */ /* 0x080fe200078e02ff */
[-C--:B-1----:R-:W-:Y:S01]  /*03a0*/  IADD3 R14, P1, R21, R40.reuse, RZ ;  /* 0x00000028150e7210 */ /* 0x082fe20007f3e0ff */
[----:B------:R0:W5:Y:S01]  /*03b0*/  LDG.E.U8 R9, desc[UR18][R16.64] ;  /* 0x0000001210097981 */ /* 0x000162000c1e1100 */
[----:B------:R-:W-:Y:S01]  /*03c0*/  IADD3 R18, P0, R19, R40, RZ ;  /* 0x0000002813127210 */ /* 0x000fe20007f1e0ff */
[----:B------:R-:W-:Y:S01]  /*03d0*/  IMAD R13, R11, R41, RZ ;  /* 0x000000290b0d7224 */ /* 0x000fe200078e02ff */
[-C--:B------:R-:W-:Y:S02]  /*03e0*/  LEA.HI.X.SX32 R15, R21, R2.reuse, 0x1, P1 ;  /* 0x00000002150f7211 */ /* 0x080fe400008f0eff */
[----:B------:R-:W-:Y:S02]  /*03f0*/  LEA.HI.X.SX32 R19, R19, R2, 0x1, P0 ;  /* 0x0000000213137211 */ /* 0x000fe400000f0eff */
[----:B------:R-:W-:-:S02]  /*0400*/  LEA.HI R11, R104, 0x26, RZ, 0x18 ;  /* 0x00000026680b7811 */ /* 0x000fc400078fc0ff */
[-C--:B0-----:R-:W-:Y:S01]  /*0410*/  IADD3 R16, P1, R23, R40.reuse, RZ ;  /* 0x0000002817107210 */ /* 0x081fe20007f3e0ff */
[----:B------:R0:W5:Y:S01]  /*0420*/  LDG.E.U8 R10, desc[UR18][R18.64] ;  /* 0x00000012120a7981 */ /* 0x000162000c1e1100 */
[----:B------:R-:W-:Y:S01]  /*0430*/  IADD3 R20, P0, R13, R40, RZ ;  /* 0x000000280d147210 */ /* 0x000fe20007f1e0ff */
[----:B------:R-:W-:Y:S01]  /*0440*/  IMAD R25, R11, R41, RZ ;  /* 0x000000290b197224 */ /* 0x000fe200078e02ff */
[-C--:B------:R-:W-:Y:S01]  /*0450*/  LEA.HI.X.SX32 R17, R23, R2.reuse, 0x1, P1 ;  /* 0x0000000217117211 */ /* 0x080fe200008f0eff */
[----:B------:R-:W5:Y:S01]  /*0460*/  LDG.E.U8 R11, desc[UR18][R14.64] ;  /* 0x000000120e0b7981 */ /* 0x000f62000c1e1100 */
[----:B------:R-:W-:Y:S02]  /*0470*/  LEA.HI.X.SX32 R21, R13, R2, 0x1, P0 ;  /* 0x000000020d157211 */ /* 0x000fe400000f0eff */
[----:B0-----:R-:W-:Y:S01]  /*0480*/  LEA.HI R19, R104, 0x2a, RZ, 0x18 ;  /* 0x0000002a68137811 */ /* 0x001fe200078fc0ff */
[----:B------:R0:W5:Y:S01]  /*0490*/  LDG.E.U8 R13, desc[UR18][R16.64] ;  /* 0x00000012100d7981 */ /* 0x000162000c1e1100 */
[----:B------:R-:W-:-:S02]  /*04a0*/  IADD3 R22, P0, R25, R40, RZ ;  /* 0x0000002819167210 */ /* 0x000fc40007f1e0ff */
[C---:B------:R-:W-:Y:S01]  /*04b0*/  LEA.HI R18, R104.reuse, 0x2e, RZ, 0x18 ;  /* 0x0000002e68127811 */ /* 0x040fe200078fc0ff */
[-C--:B------:R-:W-:Y:S01]  /*04c0*/  IMAD R19, R19, R41.reuse, RZ ;  /* 0x0000002913137224 */ /* 0x080fe200078e02ff */
[----:B------:R-:W-:Y:S01]  /*04d0*/  LEA.HI.X.SX32 R23, R25, R2, 0x1, P0 ;  /* 0x0000000219177211 */ /* 0x000fe200000f0eff */
[----:B------:R1:W5:Y:S01]  /*04e0*/  LDG.E.U8 R12, desc[UR18][R20.64] ;  /* 0x00000012140c7981 */ /* 0x000362000c1e1100 */
[----:B0-----:R-:W-:Y:S01]  /*04f0*/  LEA.HI R16, R104, 0x32, RZ, 0x18 ;  /* 0x0000003268107811 */ /* 0x001fe200078fc0ff */
[-C--:B------:R-:W-:Y:S01]  /*0500*/  IMAD R25, R18, R41.reuse, RZ ;  /* 0x0000002912197224 */ /* 0x080fe200078e02ff */
[----:B------:R-:W-:Y:S01]  /*0510*/  IADD3 R18, P0, R19, R40, RZ ;  /* 0x0000002813127210 */ /* 0x000fe20007f1e0ff */
[----:B------:R0:W5:Y:S02]  /*0520*/  LDG.E.U8 R14, desc[UR18][R22.64] ;  /* 0x00000012160e7981 */ /* 0x000164000c1e1100 */
[----:B------:R-:W-:Y:S01]  /*0530*/  IMAD R27, R16, R41, RZ ;  /* 0x00000029101b7224 */ /* 0x000fe200078e02ff */
[----:B------:R-:W-:-:S02]  /*0540*/  LEA.HI R16, R104, 0x3a, RZ, 0x18 ;  /* 0x0000003a68107811 */ /* 0x000fc400078fc0ff */
[----:B------:R-:W-:Y:S02]  /*0550*/  LEA.HI R15, R104, 0x36, RZ, 0x18 ;  /* 0x00000036680f7811 */ /* 0x000fe400078fc0ff */
[----:B-1----:R-:W-:Y:S01]  /*0560*/  IADD3 R20, P1, R25, R40, RZ ;  /* 0x0000002819147210 */ /* 0x002fe20007f3e0ff */
[-C--:B------:R-:W-:Y:S01]  /*0570*/  IMAD R29, R16, R41.reuse, RZ ;  /* 0x00000029101d7224 */ /* 0x080fe200078e02ff */
[----:B------:R-:W-:Y:S02]  /*0580*/  LEA.HI.X.SX32 R19, R19, R2, 0x1, P0 ;  /* 0x0000000213137211 */ /* 0x000fe400000f0eff */
[----:B------:R-:W-:Y:S01]  /*0590*/  IADD3 R24, P0, R27, R40, RZ ;  /* 0x000000281b187210 */ /* 0x000fe20007f1e0ff */
[----:B------:R-:W-:Y:S01]  /*05a0*/  IMAD R17, R15, R41, RZ ;  /* 0x000000290f117224 */ /* 0x000fe200078e02ff */
[-C--:B------:R-:W-:Y:S01]  /*05b0*/  LEA.HI.X.SX32 R21, R25, R2.reuse, 0x1, P1 ;  /* 0x0000000219157211 */ /* 0x080fe200008f0eff */
[----:B------:R1:W5:Y:S01]  /*05c0*/  LDG.E.U8 R15, desc[UR18][R18.64] ;  /* 0x00000012120f7981 */ /* 0x000362000c1e1100 */
[----:B------:R-:W-:-:S02]  /*05d0*/  LEA.HI.X.SX32 R25, R27, R2, 0x1, P0 ;  /* 0x000000021b197211 */ /* 0x000fc400000f0eff */
[-C--:B------:R-:W-:Y:S01]  /*05e0*/  IADD3 R26, P0, R29, R40.reuse, RZ ;  /* 0x000000281d1a7210 */ /* 0x080fe20007f1e0ff */
[----:B------:R1:W5:Y:S01]  /*05f0*/  LDG.E.U8 R16, desc[UR18][R20.64] ;  /* 0x0000001214107981 */ /* 0x000362000c1e1100 */
[----:B------:R-:W-:Y:S02]  /*0600*/  LEA.HI R106, R104, 0x3e, RZ, 0x18 ;  /* 0x0000003e686a7811 */ /* 0x000fe400078fc0ff */
[----:B0-----:R-:W-:Y:S02]  /*0610*/  IADD3 R22, P1, R17, R40, RZ ;  /* 0x0000002811167210 */ /* 0x001fe40007f3e0ff */
[-C--:B------:R-:W-:Y:S01]  /*0620*/  LEA.HI.X.SX32 R27, R29, R2.reuse, 0x1, P0 ;  /* 0x000000021d1b7211 */ /* 0x080fe200000f0eff */
[----:B------:R-:W-:Y:S01]  /*0630*/  IMAD R29, R106, R41, RZ ;  /* 0x000000296a1d7224 */ /* 0x000fe200078e02ff */
[----:B------:R-:W-:Y:S02]  /*0640*/  LEA.HI.X.SX32 R23, R17, R2, 0x1, P1 ;  /* 0x0000000211177211 */ /* 0x000fe400008f0eff */
[C---:B-1----:R-:W-:Y:S01]  /*0650*/  LEA.HI R19, R104.reuse, 0x42, RZ, 0x18 ;  /* 0x0000004268137811 */ /* 0x042fe200078fc0ff */
[----:B------:R-:W5:Y:S01]  /*0660*/  LDG.E.U8 R17, desc[UR18][R24.64] ;  /* 0x0000001218117981 */ /* 0x000f62000c1e1100 */
[----:B------:R-:W-:-:S02]  /*0670*/  LEA.HI R21, R104, 0x46, RZ, 0x18 ;  /* 0x0000004668157811 */ /* 0x000fc400078fc0ff */
[----:B------:R-:W-:Y:S01]  /*0680*/  IADD3 R28, P0, R29, R40, RZ ;  /* 0x000000281d1c7210 */ /* 0x000fe20007f1e0ff */
[----:B------:R0:W5:Y:S01]  /*0690*/  LDG.E.U8 R18, desc[UR18][R22.64] ;  /* 0x0000001216127981 */ /* 0x000162000c1e1100 */
[-C--:B------:R-:W-:Y:S01]  /*06a0*/  IMAD R31, R19, R41.reuse, RZ ;  /* 0x00000029131f7224 */ /* 0x080fe200078e02ff */
[C---:B------:R-:W-:Y:S01]  /*06b0*/  LEA.HI R20, R104.reuse, 0x4a, RZ, 0x18 ;  /* 0x0000004a68147811 */ /* 0x040fe200078fc0ff */
[-C--:B------:R-:W-:Y:S01]  /*06c0*/  IMAD R21, R21, R41.reuse, RZ ;  /* 0x0000002915157224 */ /* 0x080fe200078e02ff */
[----:B------:R-:W-:Y:S01]  /*06d0*/  LEA.HI.X.SX32 R29, R29, R2, 0x1, P0 ;  /* 0x000000021d1d7211 */ /* 0x000fe200000f0eff */
[----:B------:R-:W5:Y:S01]  /*06e0*/  LDG.E.U8 R19, desc[UR18][R26.64] ;  /* 0x000000121a137981 */ /* 0x000f62000c1e1100 */
[C---:B------:R-:W-:Y:S02]  /*06f0*/  LEA.HI R106, R104.reuse, 0x52, RZ, 0x18 ;  /* 0x00000052686a7811 */ /* 0x040fe400078fc0ff */
[----:B0-----:R-:W-:Y:S02]  /*0700*/  LEA.HI R22, R104, 0x4e, RZ, 0x18 ;  /* 0x0000004e68167811 */ /* 0x001fe400078fc0ff */
[-C--:B------:R-:W-:Y:S01]  /*0710*/  IADD3 R24, P1, R31, R40.reuse, RZ ;  /* 0x000000281f187210 */ /* 0x080fe20007f3e0ff */
[-C--:B------:R-:W-:Y:S01]  /*0720*/  IMAD R23, R20, R41.reuse, RZ ;  /* 0x0000002914177224 */ /* 0x080fe200078e02ff */
[----:B------:R-:W-:Y:S01]  /*0730*/  IADD3 R30, P0, R21, R40, RZ ;  /* 0x00000028151e7210 */ /* 0x000fe20007f1e0ff */
[----:B------:R-:W-:Y:S01]  /*0740*/  IMAD R33, R22, R41, RZ ;  /* 0x0000002916217224 */ /* 0x000fe200078e02ff */
[----:B------:R0:W5:Y:S01]  /*0750*/  LDG.E.U8 R20, desc[UR18][R28.64] ;  /* 0x000000121c147981 */ /* 0x000162000c1e1100 */
[----:B------:R-:W-:-:S02]  /*0760*/  LEA.HI.X.SX32 R25, R31, R2, 0x1, P1 ;  /* 0x000000021f197211 */ /* 0x000fc400008f0eff */
[----:B------:R-:W-:Y:S02]  /*0770*/  LEA.HI.X.SX32 R31, R21, R2, 0x1, P0 ;  /* 0x00000002151f7211 */ /* 0x000fe400000f0eff */
[-C--:B------:R-:W-:Y:S01]  /*0780*/  IADD3 R34, P0, R33, R40.reuse, RZ ;  /* 0x0000002821227210 */ /* 0x080fe20007f1e0ff */
[----:B------:R-:W5:Y:S01]  /*0790*/  LDG.E.U8 R21, desc[UR18][R24.64] ;  /* 0x0000001218157981 */ /* 0x000f62000c1e1100 */
[----:B------:R-:W-:Y:S01]  /*07a0*/  LEA.HI R107, R104, 0x56, RZ, 0x18 ;  /* 0x00000056686b7811 */ /* 0x000fe200078fc0ff */
[-C--:B0-----:R-:W-:Y:S01]  /*07b0*/  IMAD R29, R106, R41.reuse, RZ ;  /* 0x000000296a1d7224 */ /* 0x081fe200078e02ff */
[----:B------:R-:W-:Y:S01]  /*07c0*/  LEA.HI R106, R104, 0x5a, RZ, 0x18 ;  /* 0x0000005a686a7811 */ /* 0x000fe200078fc0ff */
[----:B------:R0:W5:Y:S01]  /*07d0*/  LDG.E.U8 R22, desc[UR18][R30.64] ;  /* 0x000000121e167981 */ /* 0x000162000c1e1100 */
[----:B------:R-:W-:Y:S02]  /*07e0*/  IADD3 R26, P1, R23, R40, RZ ;  /* 0x00000028171a7210 */ /* 0x000fe40007f3e0ff */
[-C--:B------:R-:W-:Y:S01]  /*07f0*/  LEA.HI.X.SX32 R35, R33, R2.reuse, 0x1, P0 ;  /* 0x0000000221237211 */ /* 0x080fe200000f0eff */
[-C--:B------:R-:W-:Y:S01]  /*0800*/  IMAD R37, R106, R41.reuse, RZ ;  /* 0x000000296a257224 */ /* 0x080fe200078e02ff */
[----:B------:R-:W-:Y:S01]  /*0810*/  LEA.HI R106, R104, 0x62, RZ, 0x18 ;  /* 0x00000062686a7811 */ /* 0x000fe200078fc0ff */
[----:B------:R-:W-:Y:S01]  /*0820*/  IMAD R33, R107, R41, RZ ;  /* 0x000000296b217224 */ /* 0x000fe200078e02ff */
[----:B------:R-:W-:Y:S01]  /*0830*/  LEA.HI.X.SX32 R27, R23, R2, 0x1, P1 ;  /* 0x00000002171b7211 */ /* 0x000fe200008f0eff */
[----:B------:R1:W5:Y:S01]  /*0840*/  LDG.E.U8 R24, desc[UR18][R34.64] ;  /* 0x0000001222187981 */ /* 0x000362000c1e1100 */
[----:B------:R-:W-:-:S02]  /*0850*/  IADD3 R28, P0, R29, R40, RZ ;  /* 0x000000281d1c7210 */ /* 0x000fc40007f1e0ff */
[----:B------:R-:W-:Y:S01]  /*0860*/  LEA.HI R107, R104, 0x5e, RZ, 0x18 ;  /* 0x0000005e686b7811 */ /* 0x000fe200078fc0ff */
[----:B------:R1:W5:Y:S01]  /*0870*/  LDG.E.U8 R23, desc[UR18][R26.64] ;  /* 0x000000121a177981 */ /* 0x000362000c1e1100 */
[----:B0-----:R-:W-:Y:S02]  /*0880*/  IADD3 R30, P1, R33, R40, RZ ;  /* 0x00000028211e7210 */ /* 0x001fe40007f3e0ff */
[----:B------:R-:W-:Y:S01]  /*0890*/  LEA.HI.X.SX32 R29, R29, R2, 0x1, P0 ;  /* 0x000000021d1d7211 */ /* 0x000fe200000f0eff */
[----:B-1----:R-:W-:Y:S01]  /*08a0*/  IMAD R35, R106, R41, RZ ;  /* 0x000000296a237224 */ /* 0x002fe200078e02ff */
[----:B------:R-:W-:-:S03]  /*08b0*/  LEA.HI R106, R104, 0x66, RZ, 0x18 ;  /* 0x00000066686a7811 */ /* 0x000fc600078fc0ff */
[----:B------:R-:W5:Y:S01]  /*08c0*/  LDG.E.U8 R25, desc[UR18][R28.64] ;  /* 0x000000121c197981 */ /* 0x000f62000c1e1100 */
[----:B------:R-:W-:Y:S01]  /*08d0*/  IADD3 R32, P0, R37, R40, RZ ;  /* 0x0000002825207210 */ /* 0x000fe20007f1e0ff */
[-C--:B------:R-:W-:Y:S01]  /*08e0*/  IMAD R27, R107, R41.reuse, RZ ;  /* 0x000000296b1b7224 */ /* 0x080fe200078e02ff */
[-C--:B------:R-:W-:Y:S01]  /*08f0*/  LEA.HI.X.SX32 R31, R33, R2.reuse, 0x1, P1 ;  /* 0x00000002211f7211 */ /* 0x080fe200008f0eff */
[----:B------:R-:W-:Y:S01]  /*0900*/  IMAD R43, R106, R41, RZ ;  /* 0x000000296a2b7224 */ /* 0x000fe200078e02ff */
[----:B------:R-:W-:Y:S02]  /*0910*/  LEA.HI.X.SX32 R33, R37, R2, 0x1, P0 ;  /* 0x0000000225217211 */ /* 0x000fe400000f0eff */
[-C--:B------:R-:W-:Y:S01]  /*0920*/  IADD3 R36, P1, R27, R40.reuse, RZ ;  /* 0x000000281b247210 */ /* 0x080fe20007f3e0ff */
[----:B------:R0:W5:Y:S01]  /*0930*/  LDG.E.U8 R26, desc[UR18][R30.64] ;  /* 0x000000121e1a7981 */ /* 0x000162000c1e1100 */
[----:B------:R-:W-:Y:S02]  /*0940*/  IADD3 R34, P0, R35, R40, RZ ;  /* 0x0000002823227210 */ /* 0x000fe40007f1e0ff */
[----:B------:R-:W-:-:S02]  /*0950*/  LEA.HI R107, R104, 0x6a, RZ, 0x18 ;  /* 0x0000006a686b7811 */ /* 0x000fc400078fc0ff */
[----:B------:R-:W-:Y:S02]  /*0960*/  LEA.HI R106, R104, 0x6e, RZ, 0x18 ;  /* 0x0000006e686a7811 */ /* 0x000fe400078fc0ff */
[-C--:B------:R-:W-:Y:S01]  /*0970*/  LEA.HI.X.SX32 R37, R27, R2.reuse, 0x1, P1 ;  /* 0x000000021b257211 */ /* 0x080fe200008f0eff */
[-C--:B------:R-:W-:Y:S01]  /*0980*/  IMAD R45, R107, R41.reuse, RZ ;  /* 0x000000296b2d7224 */ /* 0x080fe200078e02ff */
[----:B------:R-:W-:Y:S01]  /*0990*/  LEA.HI.X.SX32 R35, R35, R2, 0x1, P0 ;  /* 0x0000000223237211 */ /* 0x000fe200000f0eff */
[----:B------:R-:W-:Y:S01]  /*09a0*/  IMAD R47, R106, R41, RZ ;  /* 0x000000296a2f7224 */ /* 0x000fe200078e02ff */
[C---:B0-----:R-:W-:Y:S01]  /*09b0*/  IADD3 R30, P0, R43.reuse, R40, RZ ;  /* 0x000000282b1e7210 */ /* 0x041fe20007f1e0ff */
[----:B------:R0:W5:Y:S01]  /*09c0*/  LDG.E.U8 R27, desc[UR18][R32.64] ;  /* 0x00000012201b7981 */ /* 0x000162000c1e1100 */
[C---:B------:R-:W-:Y:S02]  /*09d0*/  LEA.HI R38, R104.reuse, 0x72, RZ, 0x18 ;  /* 0x0000007268267811 */ /* 0x040fe400078fc0ff */
[----:B------:R-:W-:Y:S01]  /*09e0*/  LEA.HI R44, R104, 0x76, RZ, 0x18 ;  /* 0x00000076682c7811 */ /* 0x000fe200078fc0ff */
[----:B------:R1:W5:Y:S01]  /*09f0*/  LDG.E.U8 R28, desc[UR18][R36.64] ;  /* 0x00000012241c7981 */ /* 0x000362000c1e1100 */
[----:B------:R-:W-:-:S02]  /*0a00*/  LEA.HI.X.SX32 R31, R43, R2, 0x1, P0 ;  /* 0x000000022b1f7211 */ /* 0x000fc400000f0eff */
[-C--:B------:R-:W-:Y:S01]  /*0a10*/  IADD3 R42, P0, R47, R40.reuse, RZ ;  /* 0x000000282f2a7210 */ /* 0x080fe20007f1e0ff */
[----:B------:R1:W5:Y:S01]  /*0a20*/  LDG.E.U8 R29, desc[UR18][R34.64] ;  /* 0x00000012221d7981 */ /* 0x000362000c1e1100 */
[C---:B0-----:R-:W-:Y:S01]  /*0a30*/  IADD3 R32, P1, R45.reuse, R40, RZ ;  /* 0x000000282d207210 */ /* 0x041fe20007f3e0ff */
[-C--:B-1----:R-:W-:Y:S02]  /*0a40*/  IMAD R37, R38, R41.reuse, RZ ;  /* 0x0000002926257224 */ /* 0x082fe400078e02ff */
[----:B------:R-:W5:Y:S01]  /*0a50*/  LDG.E.U8 R30, desc[UR18][R30.64] ;  /* 0x000000121e1e7981 */ /* 0x000f62000c1e1100 */
[----:B------:R-:W-:Y:S01]  /*0a60*/  IMAD R35, R44, R41, RZ ;  /* 0x000000292c237224 */ /* 0x000fe200078e02ff */
[-C--:B------:R-:W-:Y:S01]  /*0a70*/  LEA.HI.X.SX32 R33, R45, R2.reuse, 0x1, P1 ;  /* 0x000000022d217211 */ /* 0x080fe200008f0eff */
[----:B------:R-:W-:Y:S01]  /*0a80*/  IMAD R39, R41, 0x4, R39 ;  /* 0x0000000429277824 */ /* 0x000fe200078e0227 */
[----:B------:R-:W-:Y:S02]  /*0a90*/  LEA.HI.X.SX32 R43, R47, R2, 0x1, P0 ;  /* 0x000000022f2b7211 */ /* 0x000fe400000f0eff */
[----:B------:R-:W-:-:S02]  /*0aa0*/  IADD3 R36, P1, R37, R40, RZ ;  /* 0x0000002825247210 */ /* 0x000fc40007f3e0ff */
[----:B------:R-:W-:Y:S01]  /*0ab0*/  IADD3 R34, P0, R35, R40, RZ ;  /* 0x0000002823227210 */ /* 0x000fe20007f1e0ff */
[----:B------:R0:W5:Y:S01]  /*0ac0*/  LDG.E.U8 R31, desc[UR18][R32.64] ;  /* 0x00000012201f7981 */ /* 0x000162000c1e1100 */
[-C--:B------:R-:W-:Y:S01]  /*0ad0*/  LEA.HI.X.SX32 R37, R37, R2.reuse, 0x1, P1 ;  /* 0x0000000225257211 */ /* 0x080fe200008f0eff */
[----:B------:R-:W-:Y:S01]  /*0ae0*/  IMAD R45, R41, 0x4, R39 ;  /* 0x00000004292d7824 */ /* 0x000fe200078e0227 */
[----:B------:R-:W-:Y:S01]  /*0af0*/  LEA.HI.X.SX32 R35, R35, R2, 0x1, P0 ;  /* 0x0000000223237211 */ /* 0x000fe200000f0eff */
[----:B------:R-:W5:Y:S04]  /*0b00*/  LDG.E.U8 R42, desc[UR18][R42.64] ;  /* 0x000000122a2a7981 */ /* 0x000f68000c1e1100 */
[----:B------:R-:W5:Y:S01]  /*0b10*/  LDG.E.U8 R44, desc[UR18][R34.64] ;  /* 0x00000012222c7981 */ /* 0x000f62000c1e1100 */
[----:B0-----:R-:W-:-:S03]  /*0b20*/  IADD3 R32, P0, R39, R40, RZ ;  /* 0x0000002827207210 */ /* 0x001fc60007f1e0ff */
[----:B------:R0:W5:Y:S01]  /*0b30*/  LDG.E.U8 R43, desc[UR18][R36.64] ;  /* 0x00000012242b7981 */ /* 0x000162000c1e1100 */
[----:B------:R-:W-:Y:S01]  /*0b40*/  LEA.HI.X.SX32 R33, R39, R2, 0x1, P0 ;  /* 0x0000000227217211 */ /* 0x000fe200000f0eff */
[----:B------:R-:W-:Y:S01]  /*0b50*/  IMAD R39, R41, 0x4, R45 ;  /* 0x0000000429277824 */ /* 0x000fe200078e022d */
[----:B0-----:R-:W-:-:S03]  /*0b60*/  IADD3 R36, P0, R45, R40, RZ ;  /* 0x000000282d247210 */ /* 0x001fc60007f1e0ff */
[----:B------:R-:W-:Y:S01]  /*0b70*/  IMAD R47, R41, 0x4, R39 ;  /* 0x00000004292f7824 */ /* 0x000fe200078e0227 */
[----:B------:R-:W-:Y:S02]  /*0b80*/  LEA.HI.X.SX32 R37, R45, R2, 0x1, P0 ;  /* 0x000000022d257211 */ /* 0x000fe400000f0eff */
[C---:B------:R-:W-:Y:S01]  /*0b90*/  IADD3 R34, P0, R39.reuse, R40, RZ ;  /* 0x0000002827227210 */ /* 0x040fe20007f1e0ff */
[----:B------:R0:W4:Y:S03]  /*0ba0*/  LDG.E.U8 R45, desc[UR18][R32.64] ;  /* 0x00000012202d7981 */ /* 0x000126000c1e1100 */
[----:B------:R-:W-:Y:S01]  /*0bb0*/  LEA.HI.X.SX32 R35, R39, R2, 0x1, P0 ;  /* 0x0000000227237211 */ /* 0x000fe200000f0eff */
[C---:B------:R-:W-:Y:S01]  /*0bc0*/  IMAD R39, R41.reuse, 0x4, R47 ;  /* 0x0000000429277824 */ /* 0x040fe200078e022f */
[----:B------:R1:W5:Y:S03]  /*0bd0*/  LDG.E.U8 R46, desc[UR18][R36.64] ;  /* 0x00000012242e7981 */ /* 0x000366000c1e1100 */
[----:B------:R-:W-:Y:S01]  /*0be0*/  IMAD R49, R41, 0x4, R39 ;  /* 0x0000000429317824 */ /* 0x000fe200078e0227 */
[----:B0-----:R-:W-:-:S02]  /*0bf0*/  IADD3 R32, P1, R39, R40, RZ ;  /* 0x0000002827207210 */ /* 0x001fc40007f3e0ff */
[----:B-1----:R-:W-:Y:S02]  /*0c00*/  IADD3 R36, P0, R47, R40, RZ ;  /* 0x000000282f247210 */ /* 0x002fe40007f1e0ff */
[-C--:B------:R-:W-:Y:S02]  /*0c10*/  LEA.HI.X.SX32 R33, R39, R2.reuse, 0x1, P1 ;  /* 0x0000000227217211 */ /* 0x080fe400008f0eff */
[----:B------:R-:W-:Y:S01]  /*0c20*/  LEA.HI.X.SX32 R37, R47, R2, 0x1, P0 ;  /* 0x000000022f257211 */ /* 0x000fe200000f0eff */
[----:B------:R-:W-:Y:S01]  /*0c30*/  IMAD R39, R41, 0x4, R49 ;  /* 0x0000000429277824 */ /* 0x000fe200078e0231 */
[----:B------:R0:W5:Y:S04]  /*0c40*/  LDG.E.U8 R47, desc[UR18][R34.64] ;  /* 0x00000012222f7981 */ /* 0x000168000c1e1100 */
[----:B------:R1:W5:Y:S01]  /*0c50*/  LDG.E.U8 R48, desc[UR18][R36.64] ;  /* 0x0000001224307981 */ /* 0x000362000c1e1100 */
[----:B0-----:R-:W-:Y:S01]  /*0c60*/  IADD3 R34, P0, R49, R40, RZ ;  /* 0x0000002831227210 */ /* 0x001fe20007f1e0ff */
[----:B------:R-:W-:-:S03]  /*0c70*/  IMAD R51, R41, 0x4, R39 ;  /* 0x0000000429337824 */ /* 0x000fc600078e0227 */
[----:B------:R-:W-:Y:S02]  /*0c80*/  LEA.HI.X.SX32 R35, R49, R2, 0x1, P0 ;  /* 0x0000000231237211 */ /* 0x000fe400000f0eff */
[C---:B-1----:R-:W-:Y:S01]  /*0c90*/  IADD3 R36, P0, R39.reuse, R40, RZ ;  /* 0x0000002827247210 */ /* 0x042fe20007f1e0ff */
[----:B------:R0:W5:Y:S03]  /*0ca0*/  LDG.E.U8 R49, desc[UR18][R32.64] ;  /* 0x0000001220317981 */ /* 0x000166000c1e1100 */
        /* <DEDUP_REMOVED lines=68> */
[----:B0-----:R-:W-:-:S03]  /*10f0*/  IADD3 R32, P0, R67, R40, RZ ;  /* 0x0000002843207210 */ /* 0x001fc60007f1e0ff */
[----:B------:R-:W-:Y:S01]  /*1100*/  IMAD R71, R41, 0x4, R69 ;  /* 0x0000000429477824 */ /* 0x000fe200078e0245 */
[----:B------:R-:W-:Y:S02]  /*1110*/  LEA.HI.X.SX32 R33, R67, R2, 0x1, P0 ;  /* 0x0000000243217211 */ /* 0x000fe400000f0eff */
[----:B-1----:R-:W-:Y:S01]  /*1120*/  IADD3 R34, P0, R39, R40, RZ ;  /* 0x0000002827227210 */ /* 0x002fe20007f1e0ff */
[----:B------:R-:W-:Y:S01]  /*1130*/  IMAD R73, R41, 0x4, R71 ;  /* 0x0000000429497824 */ /* 0x000fe200078e0247 */
[----:B------:R0:W5:Y:S01]  /*1140*/  LDG.E.U8 R67, desc[UR18][R36.64] ;  /* 0x0000001224437981 */ /* 0x000162000c1e1100 */
[----:B------:R-:W-:Y:S02]  /*1150*/  LEA.HI R72, R104, 0x7a, RZ, 0x18 ;  /* 0x0000007a68487811 */ /* 0x000fe400078fc0ff */
[----:B------:R-:W-:Y:S01]  /*1160*/  LEA.HI.X.SX32 R35, R39, R2, 0x1, P0 ;  /* 0x0000000227237211 */ /* 0x000fe200000f0eff */
[----:B------:R1:W5:Y:S01]  /*1170*/  LDG.E.U8 R68, desc[UR18][R32.64] ;  /* 0x0000001220447981 */ /* 0x000362000c1e1100 */
[----:B------:R-:W-:-:S02]  /*1180*/  IADD3 R38, P0, R71, R40, RZ ;  /* 0x0000002847267210 */ /* 0x000fc40007f1e0ff */
[----:B------:R-:W-:Y:S01]  /*1190*/  LEA.HI R74, R104, 0x7e, RZ, 0x18 ;  /* 0x0000007e684a7811 */ /* 0x000fe200078fc0ff */
[----:B------:R-:W-:Y:S01]  /*11a0*/  IMAD R75, R41, 0x4, R73 ;  /* 0x00000004294b7824 */ /* 0x000fe200078e0249 */
[----:B0-----:R-:W-:Y:S01]  /*11b0*/  IADD3 R36, P1, R69, R40, RZ ;  /* 0x0000002845247210 */ /* 0x001fe20007f3e0ff */
[-C--:B------:R-:W-:Y:S01]  /*11c0*/  IMAD R77, R72, R41.reuse, RZ ;  /* 0x00000029484d7224 */ /* 0x080fe200078e02ff */
[-C--:B------:R-:W-:Y:S01]  /*11d0*/  LEA.HI.X.SX32 R39, R71, R2.reuse, 0x1, P0 ;  /* 0x0000000247277211 */ /* 0x080fe200000f0eff */
[----:B------:R-:W-:Y:S01]  /*11e0*/  IMAD R79, R74, R41, RZ ;  /* 0x000000294a4f7224 */ /* 0x000fe200078e02ff */
[----:B------:R-:W-:Y:S01]  /*11f0*/  LEA.HI.X.SX32 R37, R69, R2, 0x1, P1 ;  /* 0x0000000245257211 */ /* 0x000fe200008f0eff */
[----:B------:R-:W-:Y:S01]  /*1200*/  IMAD R41, R41, 0x4, R75 ;  /* 0x0000000429297824 */ /* 0x000fe200078e024b */
[C---:B-1----:R-:W-:Y:S01]  /*1210*/  IADD3 R32, P0, R73.reuse, R40, RZ ;  /* 0x0000002849207210 */ /* 0x042fe20007f1e0ff */
[----:B------:R0:W5:Y:S03]  /*1220*/  LDG.E.U8 R69, desc[UR18][R34.64] ;  /* 0x0000001222457981 */ /* 0x000166000c1e1100 */
[----:B------:R-:W-:Y:S01]  /*1230*/  LEA.HI.X.SX32 R33, R73, R2, 0x1, P0 ;  /* 0x0000000249217211 */ /* 0x000fe200000f0eff */
[----:B------:R1:W5:Y:S04]  /*1240*/  LDG.E.U8 R70, desc[UR18][R36.64] ;  /* 0x0000001224467981 */ /* 0x000368000c1e1100 */
[----:B------:R2:W5:Y:S01]  /*1250*/  LDG.E.U8 R71, desc[UR18][R38.64] ;  /* 0x0000001226477981 */ /* 0x000562000c1e1100 */
[----:B0-----:R-:W-:-:S03]  /*1260*/  IADD3 R34, P1, R77, R40, RZ ;  /* 0x000000284d227210 */ /* 0x001fc60007f3e0ff */
[----:B------:R-:W5:Y:S01]  /*1270*/  LDG.E.U8 R32, desc[UR18][R32.64] ;  /* 0x0000001220207981 */ /* 0x000f62000c1e1100 */
[-C--:B-1----:R-:W-:Y:S02]  /*1280*/  IADD3 R36, P0, R75, R40.reuse, RZ ;  /* 0x000000284b247210 */ /* 0x082fe40007f1e0ff */
[-C--:B--2---:R-:W-:Y:S02]  /*1290*/  IADD3 R38, P3, R79, R40.reuse, RZ ;  /* 0x000000284f267210 */ /* 0x084fe40007f7e0ff */
[----:B------:R-:W-:Y:S02]  /*12a0*/  IADD3 R40, P2, R41, R40, RZ ;  /* 0x0000002829287210 */ /* 0x000fe40007f5e0ff */
[-C--:B------:R-:W-:Y:S02]  /*12b0*/  LEA.HI.X.SX32 R35, R77, R2.reuse, 0x1, P1 ;  /* 0x000000024d237211 */ /* 0x080fe400008f0eff */
[-C--:B------:R-:W-:Y:S02]  /*12c0*/  LEA.HI.X.SX32 R37, R75, R2.reuse, 0x1, P0 ;  /* 0x000000024b257211 */ /* 0x080fe400000f0eff */
[-C--:B------:R-:W-:Y:S01]  /*12d0*/  LEA.HI.X.SX32 R39, R79, R2.reuse, 0x1, P3 ;  /* 0x000000024f277211 */ /* 0x080fe200018f0eff */
[----:B------:R-:W2:Y:S01]  /*12e0*/  LDG.E.U8 R34, desc[UR18][R34.64] ;  /* 0x0000001222227981 */ /* 0x000ea2000c1e1100 */
[----:B------:R-:W-:-:S03]  /*12f0*/  LEA.HI.X.SX32 R41, R41, R2, 0x1, P2 ;  /* 0x0000000229297211 */ /* 0x000fc600010f0eff */
[----:B------:R-:W2:Y:S04]  /*1300*/  LDG.E.U8 R36, desc[UR18][R36.64] ;  /* 0x0000001224247981 */ /* 0x000ea8000c1e1100 */
[----:B------:R-:W2:Y:S04]  /*1310*/  LDG.E.U8 R40, desc[UR18][R40.64] ;  /* 0x0000001228287981 */ /* 0x000ea8000c1e1100 */
[----:B------:R-:W2:Y:S01]  /*1320*/  LDG.E.U8 R38, desc[UR18][R38.64] ;  /* 0x0000001226267981 */ /* 0x000ea2000c1e1100 */
[----:B------:R-:W-:Y:S01]  /*1330*/  LOP3.LUT R106, R104, 0x7, RZ, 0xc0, !PT ;  /* 0x00000007686a7812 */ /* 0x000fe200078ec0ff */
[----:B------:R-:W0:Y:S04]  /*1340*/  S2UR UR4, SR_CgaCtaId ;  /* 0x00000000000479c3 */ /* 0x000e280000008800 */
[----:B------:R-:W-:-:S04]  /*1350*/  IMAD.SHL.U32 R73, R106, 0x10, RZ ;  /* 0x000000106a497824 */ /* 0x000fc800078e00ff */
[----:B------:R-:W-:-:S05]  /*1360*/  IMAD R73, R0, 0x80, R73 ;  /* 0x0000008000497824 */ /* 0x000fca00078e0249 */
[----:B------:R-:W-:Y:S02]  /*1370*/  LOP3.LUT R73, R73, R105, RZ, 0xfc, !PT ;  /* 0x0000006949497212 */ /* 0x000fe400078efcff */
[----:B------:R-:W1:Y:S01]  /*1380*/  LDC R105, c[0x0][0x280] ;  /* 0x0000a000ff697b82 */ /* 0x000e620000000800 */
[----:B------:R-:W-:Y:S02]  /*1390*/  UMOV UR17, 0x400 ;  /* 0x0000040000117882 */ /* 0x000fe40000000000 */
[----:B0-----:R-:W-:Y:S01]  /*13a0*/  ULEA UR17, UR4, UR17, 0x18 ;  /* 0x0000001104117291 */ /* 0x001fe2000f8ec03f */
[C---:B------:R-:W-:Y:S02]  /*13b0*/  LOP3.LUT R0, R73.reuse, 0x10, RZ, 0x3c, !PT ;  /* 0x0000001049007812 */ /* 0x040fe400078e3cff */
[----:B------:R-:W-:-:S06]  /*13c0*/  LOP3.LUT R2, R73, 0x20, RZ, 0x3c, !PT ;  /* 0x0000002049027812 */ /* 0x000fcc00078e3cff */
[----:B------:R0:W-:Y:S04]  /*13d0*/  STS.U8 [R73+UR17], R3 ;  /* 0x0000000349007988 */ /* 0x0001e80008000011 */
[----:B---3--:R-:W-:Y:S01]  /*13e0*/  STS.U8 [R73+UR17+0x4], R4 ;  /* 0x0000040449007988 */ /* 0x008fe20008000011 */
[----:B-1----:R-:W-:-:S03]  /*13f0*/  ISETP.GE.AND P0, PT, R105, 0x1, PT ;  /* 0x000000016900780c */ /* 0x002fc60003f06270 */
[----:B----4-:R-:W-:Y:S01]  /*1400*/  STS.U8 [R73+UR17+0x8], R45 ;  /* 0x0000082d49007988 */ /* 0x010fe20008000011 */
[----:B0-----:R-:W-:-:S03]  /*1410*/  LOP3.LUT R3, R73, 0x30, RZ, 0x3c, !PT ;  /* 0x0000003049037812 */ /* 0x001fc600078e3cff */
[----:B-----5:R-:W-:Y:S04]  /*1420*/  STS.U8 [R73+UR17+0xc], R46 ;  /* 0x00000c2e49007988 */ /* 0x020fe80008000011 */
[----:B------:R-:W-:Y:S04]  /*1430*/  STS.U8 [R73+UR17+0x2], R5 ;  /* 0x0000020549007988 */ /* 0x000fe80008000011 */
[----:B------:R-:W-:Y:S04]  /*1440*/  STS.U8 [R73+UR17+0x6], R6 ;  /* 0x0000060649007988 */ /* 0x000fe80008000011 */
[----:B------:R-:W-:Y:S04]  /*1450*/  STS.U8 [R73+UR17+0xa], R7 ;  /* 0x00000a0749007988 */ /* 0x000fe80008000011 */
[----:B------:R-:W-:Y:S04]  /*1460*/  STS.U8 [R73+UR17+0xe], R8 ;  /* 0x00000e0849007988 */ /* 0x000fe80008000011 */
[----:B------:R-:W-:Y:S04]  /*1470*/  STS.U8 [R0+UR17], R47 ;  /* 0x0000002f00007988 */ /* 0x000fe80008000011 */
[----:B------:R-:W-:Y:S04]  /*1480*/  STS.U8 [R0+UR17+0x4], R48 ;  /* 0x0000043000007988 */ /* 0x000fe80008000011 */
[----:B------:R-:W-:Y:S04]  /*1490*/  STS.U8 [R0+UR17+0x8], R49 ;  /* 0x0000083100007988 */ /* 0x000fe80008000011 */
[----:B------:R-:W-:Y:S04]  /*14a0*/  STS.U8 [R0+UR17+0xc], R50 ;  /* 0x00000c3200007988 */ /* 0x000fe80008000011 */
[----:B------:R-:W-:Y:S04]  /*14b0*/  STS.U8 [R0+UR17+0x2], R9 ;  /* 0x0000020900007988 */ /* 0x000fe80008000011 */
[----:B------:R-:W-:Y:S04]  /*14c0*/  STS.U8 [R0+UR17+0x6], R10 ;  /* 0x0000060a00007988 */ /* 0x000fe80008000011 */
[----:B------:R-:W-:Y:S04]  /*14d0*/  STS.U8 [R0+UR17+0xa], R11 ;  /* 0x00000a0b00007988 */ /* 0x000fe80008000011 */
[----:B------:R0:W-:Y:S04]  /*14e0*/  STS.U8 [R0+UR17+0xe], R12 ;  /* 0x00000e0c00007988 */ /* 0x0001e80008000011 */
[----:B------:R-:W-:Y:S04]  /*14f0*/  STS.U8 [R2+UR17], R51 ;  /* 0x0000003302007988 */ /* 0x000fe80008000011 */
[----:B------:R-:W-:Y:S01]  /*1500*/  STS.U8 [R2+UR17+0x4], R52 ;  /* 0x0000043402007988 */ /* 0x000fe20008000011 */
[----:B0-----:R-:W-:-:S03]  /*1510*/  LOP3.LUT R0, R73, 0x40, RZ, 0x3c, !PT ;  /* 0x0000004049007812 */ /* 0x001fc600078e3cff */
[----:B------:R-:W-:Y:S04]  /*1520*/  STS.U8 [R2+UR17+0x2], R13 ;  /* 0x0000020d02007988 */ /* 0x000fe80008000011 */
[----:B------:R-:W-:Y:S04]  /*1530*/  STS.U8 [R2+UR17+0x6], R14 ;  /* 0x0000060e02007988 */ /* 0x000fe80008000011 */
[----:B------:R-:W-:Y:S04]  /*1540*/  STS.U8 [R2+UR17+0x8], R53 ;  /* 0x0000083502007988 */ /* 0x000fe80008000011 */
[----:B------:R-:W-:Y:S04]  /*1550*/  STS.U8 [R2+UR17+0xc], R54 ;  /* 0x00000c3602007988 */ /* 0x000fe80008000011 */
[----:B------:R-:W-:Y:S04]  /*1560*/  STS.U8 [R2+UR17+0xa], R15 ;  /* 0x00000a0f02007988 */ /* 0x000fe80008000011 */
[----:B------:R0:W-:Y:S04]  /*1570*/  STS.U8 [R2+UR17+0xe], R16 ;  /* 0x00000e1002007988 */ /* 0x0001e80008000011 */
[----:B------:R-:W-:Y:S04]  /*1580*/  STS.U8 [R3+UR17+0x2], R17 ;  /* 0x0000021103007988 */ /* 0x000fe80008000011 */
[----:B------:R-:W-:Y:S01]  /*1590*/  STS.U8 [R3+UR17], R55 ;  /* 0x0000003703007988 */ /* 0x000fe20008000011 */
[----:B0-----:R-:W-:-:S03]  /*15a0*/  LOP3.LUT R2, R73, 0x50, RZ, 0x3c, !PT ;  /* 0x0000005049027812 */ /* 0x001fc600078e3cff */
[----:B------:R-:W-:Y:S04]  /*15b0*/  STS.U8 [R3+UR17+0x4], R56 ;  /* 0x0000043803007988 */ /* 0x000fe80008000011 */
[----:B------:R-:W-:Y:S04]  /*15c0*/  STS.U8 [R3+UR17+0x6], R18 ;  /* 0x0000061203007988 */ /* 0x000fe80008000011 */
[----:B------:R-:W-:Y:S04]  /*15d0*/  STS.U8 [R3+UR17+0xa], R19 ;  /* 0x00000a1303007988 */ /* 0x000fe80008000011 */
[----:B------:R-:W-:Y:S04]  /*15e0*/  STS.U8 [R3+UR17+0x8], R57 ;  /* 0x0000083903007988 */ /* 0x000fe80008000011 */
[----:B------:R-:W-:Y:S04]  /*15f0*/  STS.U8 [R3+UR17+0xc], R58 ;  /* 0x00000c3a03007988 */ /* 0x000fe80008000011 */
[----:B------:R0:W-:Y:S04]  /*1600*/  STS.U8 [R3+UR17+0xe], R20 ;  /* 0x00000e1403007988 */ /* 0x0001e80008000011 */
[----:B------:R-:W-:Y:S01]  /*1610*/  STS.U8 [R0+UR17+0x2], R21 ;  /* 0x0000021500007988 */ /* 0x000fe20008000011 */
[----:B0-----:R-:W-:-:S02]  /*1620*/  LOP3.LUT R3, R73, 0x60, RZ, 0x3c, !PT ;  /* 0x0000006049037812 */ /* 0x001fc400078e3cff */
[----:B------:R-:W-:Y:S01]  /*1630*/  LOP3.LUT R73, R73, 0x70, RZ, 0x3c, !PT ;  /* 0x0000007049497812 */ /* 0x000fe200078e3cff */
[----:B------:R-:W-:Y:S04]  /*1640*/  STS.U8 [R0+UR17], R59 ;  /* 0x0000003b00007988 */ /* 0x000fe80008000011 */
[----:B------:R-:W-:Y:S04]  /*1650*/  STS.U8 [R0+UR17+0x4], R60 ;  /* 0x0000043c00007988 */ /* 0x000fe80008000011 */
[----:B------:R-:W-:Y:S04]  /*1660*/  STS.U8 [R0+UR17+0x6], R22 ;  /* 0x0000061600007988 */ /* 0x000fe80008000011 */
[----:B------:R0:W-:Y:S04]  /*1670*/  STS.U8 [R0+UR17+0xa], R23 ;  /* 0x00000a1700007988 */ /* 0x0001e80008000011 */
[----:B------:R-:W-:Y:S04]  /*1680*/  STS.U8 [R0+UR17+0x8], R61 ;  /* 0x0000083d00007988 */ /* 0x000fe80008000011 */
[----:B------:R-:W-:Y:S04]  /*1690*/  STS.U8 [R0+UR17+0xe], R24 ;  /* 0x00000e1800007988 */ /* 0x000fe80008000011 */
[----:B------:R-:W-:Y:S04]  /*16a0*/  STS.U8 [R0+UR17+0xc], R62 ;  /* 0x00000c3e00007988 */ /* 0x000fe80008000011 */
[----:B------:R1:W-:Y:S04]  /*16b0*/  STS.U8 [R2+UR17+0x2], R25 ;  /* 0x0000021902007988 */ /* 0x0003e80008000011 */
[----:B------:R-:W-:Y:S04]  /*16c0*/  STS.U8 [R2+UR17+0x6], R26 ;  /* 0x0000061a02007988 */ /* 0x000fe80008000011 */
[----:B------:R3:W-:Y:S04]  /*16d0*/  STS.U8 [R2+UR17+0xa], R27 ;  /* 0x00000a1b02007988 */ /* 0x0007e80008000011 */
[----:B------:R-:W-:Y:S04]  /*16e0*/  STS.U8 [R2+UR17], R63 ;  /* 0x0000003f02007988 */ /* 0x000fe80008000011 */
[----:B------:R-:W-:Y:S04]  /*16f0*/  STS.U8 [R2+UR17+0x4], R64 ;  /* 0x0000044002007988 */ /* 0x000fe80008000011 */
[----:B------:R-:W-:Y:S01]  /*1700*/  STS.U8 [R2+UR17+0xe], R28 ;  /* 0x00000e1c02007988 */ /* 0x000fe20008000011 */
[----:B0-----:R-:W-:-:S03]  /*1710*/  IMAD.MOV.U32 R23, RZ, RZ, -0x800000 ;  /* 0xff800000ff177424 */ /* 0x001fc600078e00ff */
        /* <DEDUP_REMOVED lines=8> */
[----:B------:R-:W-:Y:S01]  /*17a0*/  IMAD.MOV.U32 R17, RZ, RZ, 0x3f800000 ;  /* 0x3f800000ff117424 */ /* 0x000fe200078e00ff */
[----:B-1----:R-:W-:-:S02]  /*17b0*/  CS2R R24, SRZ ;  /* 0x0000000000187805 */ /* 0x002fc4000001ff00 */
[----:B------:R-:W-:Y:S04]  /*17c0*/  STS.U8 [R3+UR17+0x8], R69 ;  /* 0x0000084503007988 */ /* 0x000fe80008000011 */
[----:B------:R-:W-:Y:S01]  /*17d0*/  STS.U8 [R3+UR17+0xc], R70 ;  /* 0x00000c4603007988 */ /* 0x000fe20008000011 */
[----:B------:R-:W-:-:S03]  /*17e0*/  IMAD.MOV.U32 R16, RZ, RZ, 0x3f800000 ;  /* 0x3f800000ff107424 */ /* 0x000fc600078e00ff */
[----:B------:R-:W-:Y:S01]  /*17f0*/  STS.U8 [R73+UR17], R71 ;  /* 0x0000004749007988 */ /* 0x000fe20008000011 */
[----:B------:R-:W-:-:S03]  /*1800*/  IMAD.MOV.U32 R22, RZ, RZ, -0x800000 ;  /* 0xff800000ff167424 */ /* 0x000fc600078e00ff */
[----:B------:R1:W-:Y:S01]  /*1810*/  STS.U8 [R73+UR17+0x4], R32 ;  /* 0x0000042049007988 */ /* 0x0003e20008000011 */
[----:B---3--:R-:W-:-:S03]  /*1820*/  CS2R R26, SRZ ;  /* 0x00000000001a7805 */ /* 0x008fc6000001ff00 */
[----:B------:R3:W-:Y:S01]  /*1830*/  STS.U8 [R73+UR17+0x2], R43 ;  /* 0x0000022b49007988 */ /* 0x0007e20008000011 */
[----:B0-----:R-:W-:-:S03]  /*1840*/  CS2R R28, SRZ ;  /* 0x00000000001c7805 */ /* 0x001fc6000001ff00 */
[----:B------:R0:W-:Y:S01]  /*1850*/  STS.U8 [R73+UR17+0x6], R44 ;  /* 0x0000062c49007988 */ /* 0x0001e20008000011 */
[----:B----4-:R-:W-:Y:S02]  /*1860*/  CS2R R30, SRZ ;  /* 0x00000000001e7805 */ /* 0x010fe4000001ff00 */
[----:B-1----:R-:W-:Y:S02]  /*1870*/  CS2R R32, SRZ ;  /* 0x0000000000207805 */ /* 0x002fe4000001ff00 */
[----:B------:R-:W-:Y:S02]  /*1880*/  CS2R R46, SRZ ;  /* 0x00000000002e7805 */ /* 0x000fe4000001ff00 */
[----:B------:R-:W-:Y:S01]  /*1890*/  CS2R R48, SRZ ;  /* 0x0000000000307805 */ /* 0x000fe2000001ff00 */
[----:B--2---:R1:W-:Y:S01]  /*18a0*/  STS.U8 [R73+UR17+0xa], R34 ;  /* 0x00000a2249007988 */ /* 0x0043e20008000011 */
[----:B---3--:R-:W-:-:S03]  /*18b0*/  CS2R R42, SRZ ;  /* 0x00000000002a7805 */ /* 0x008fc6000001ff00 */
[----:B------:R2:W-:Y:S01]  /*18c0*/  STS.U8 [R73+UR17+0x8], R36 ;  /* 0x0000082449007988 */ /* 0x0005e20008000011 */
[----:B0-----:R-:W-:-:S03]  /*18d0*/  CS2R R44, SRZ ;  /* 0x00000000002c7805 */ /* 0x001fc6000001ff00 */
[----:B------:R0:W-:Y:S01]  /*18e0*/  STS.U8 [R73+UR17+0xc], R40 ;  /* 0x00000c2849007988 */ /* 0x0001e20008000011 */
[----:B------:R-:W-:-:S03]  /*18f0*/  CS2R R50, SRZ ;  /* 0x0000000000327805 */ /* 0x000fc6000001ff00 */
[----:B------:R3:W-:Y:S01]  /*1900*/  STS.U8 [R73+UR17+0xe], R38 ;  /* 0x00000e2649007988 */ /* 0x0007e20008000011 */
[----:B-1----:R-:W-:Y:S02]  /*1910*/  CS2R R34, SRZ ;  /* 0x0000000000227805 */ /* 0x002fe4000001ff00 */
[----:B--2---:R-:W-:Y:S02]  /*1920*/  CS2R R36, SRZ ;  /* 0x0000000000247805 */ /* 0x004fe4000001ff00 */
[----:B------:R-:W-:Y:S02]  /*1930*/  CS2R R52, SRZ ;  /* 0x0000000000347805 */ /* 0x000fe4000001ff00 */
[----:B------:R-:W-:Y:S02]  /*1940*/  CS2R R54, SRZ ;  /* 0x0000000000367805 */ /* 0x000fe4000001ff00 */
[----:B------:R-:W-:Y:S02]  /*1950*/  CS2R R56, SRZ ;  /* 0x0000000000387805 */ /* 0x000fe4000001ff00 */
[----:B0-----:R-:W-:-:S02]  /*1960*/  CS2R R40, SRZ ;  /* 0x0000000000287805 */ /* 0x001fc4000001ff00 */
[----:B------:R-:W-:Y:S02]  /*1970*/  CS2R R58, SRZ ;  /* 0x00000000003a7805 */ /* 0x000fe4000001ff00 */
[----:B------:R-:W-:Y:S02]  /*1980*/  CS2R R60, SRZ ;  /* 0x00000000003c7805 */ /* 0x000fe4000001ff00 */
[----:B------:R-:W-:Y:S02]  /*1990*/  CS2R R62, SRZ ;  /* 0x00000000003e7805 */ /* 0x000fe4000001ff00 */
[----:B---3--:R-:W-:Y:S02]  /*19a0*/  CS2R R38, SRZ ;  /* 0x0000000000267805 */ /* 0x008fe4000001ff00 */
[----:B------:R-:W-:Y:S02]  /*19b0*/  CS2R R64, SRZ ;  /* 0x0000000000407805 */ /* 0x000fe4000001ff00 */
[----:B------:R-:W-:-:S02]  /*19c0*/  CS2R R66, SRZ ;  /* 0x0000000000427805 */ /* 0x000fc4000001ff00 */
[----:B------:R-:W-:Y:S02]  /*19d0*/  CS2R R68, SRZ ;  /* 0x0000000000447805 */ /* 0x000fe4000001ff00 */
[----:B------:R-:W-:Y:S02]  /*19e0*/  CS2R R70, SRZ ;  /* 0x0000000000467805 */ /* 0x000fe4000001ff00 */
[----:B------:R-:W-:Y:S02]  /*19f0*/  CS2R R72, SRZ ;  /* 0x0000000000487805 */ /* 0x000fe4000001ff00 */
[----:B------:R-:W-:Y:S02]  /*1a00*/  CS2R R74, SRZ ;  /* 0x00000000004a7805 */ /* 0x000fe4000001ff00 */
[----:B------:R-:W-:Y:S02]  /*1a10*/  CS2R R76, SRZ ;  /* 0x00000000004c7805 */ /* 0x000fe4000001ff00 */
[----:B------:R-:W-:-:S02]  /*1a20*/  CS2R R78, SRZ ;  /* 0x00000000004e7805 */ /* 0x000fc4000001ff00 */
[----:B------:R-:W-:Y:S02]  /*1a30*/  CS2R R80, SRZ ;  /* 0x0000000000507805 */ /* 0x000fe4000001ff00 */
[----:B------:R-:W-:Y:S02]  /*1a40*/  CS2R R82, SRZ ;  /* 0x0000000000527805 */ /* 0x000fe4000001ff00 */
[----:B------:R-:W-:Y:S02]  /*1a50*/  CS2R R84, SRZ ;  /* 0x0000000000547805 */ /* 0x000fe4000001ff00 */
[----:B------:R-:W-:Y:S01]  /*1a60*/  CS2R R86, SRZ ;  /* 0x0000000000567805 */ /* 0x000fe2000001ff00 */
[----:B------:R-:W-:Y:S06]  /*1a70*/  @!P0 BRA `(.L_x_0) ;  /* 0x0000001c00788947 */ /* 0x000fec0003800000 */
[----:B------:R-:W0:Y:S01]  /*1a80*/  LDC.64 R20, c[0x0][0x250] ;  /* 0x00009400ff147b82 */ /* 0x000e220000000a00 */
[--C-:B------:R-:W-:Y:S01]  /*1a90*/  SHF.R.U32.HI R4, RZ, 0x5, R104.reuse ;  /* 0x00000005ff047819 */ /* 0x100fe20000011668 */
[----:B------:R-:W-:Y:S01]  /*1aa0*/  ULDC UR4, c[0x0][0x258] ;  /* 0x0000960000047ab9 */ /* 0x000fe20000000800 */
[----:B------:R-:W-:Y:S01]  /*1ab0*/  LOP3.LUT R0, R104, 0x1, RZ, 0xc0, !PT ;  /* 0x0000000168007812 */ /* 0x000fe200078ec0ff */
[----:B------:R-:W-:Y:S01]  /*1ac0*/  ULDC.64 UR6, c[0x0][0x260] ;  /* 0x0000980000067ab9 */ /* 0x000fe20000000a00 */
[----:B------:R-:W-:Y:S01]  /*1ad0*/  R2UR UR28, R4 ;  /* 0x00000000041c72ca */ /* 0x000fe200000e0000 */
[----:B------:R-:W-:Y:S01]  /*1ae0*/  UIMAD UR6, UR16, UR6, URZ ;  /* 0x00000006100672a4 */ /* 0x000fe2000f8e023f */
[----:B------:R-:W-:Y:S01]  /*1af0*/  LOP3.LUT R3, R104, 0x1c, RZ, 0xc0, !PT ;  /* 0x0000001c68037812 */ /* 0x000fe200078ec0ff */
[----:B------:R-:W1:Y:S01]  /*1b00*/  LDC.64 R16, c[0x0][0x220] ;  /* 0x00008800ff107b82 */ /* 0x000e620000000a00 */
[--C-:B------:R-:W-:Y:S01]  /*1b10*/  SHF.R.U32.HI R4, RZ, 0x7, R104.reuse ;  /* 0x00000007ff047819 */ /* 0x100fe20000011668 */
[----:B------:R-:W-:Y:S01]  /*1b20*/  USHF.R.S32.HI UR8, URZ, 0x1f, UR6 ;  /* 0x0000001f3f087899 */ /* 0x000fe20008011406 */
[----:B------:R-:W-:Y:S01]  /*1b30*/  SHF.R.U32.HI R2, RZ, 0x1, R104 ;  /* 0x00000001ff027819 */ /* 0x000fe20000011668 */
[----:B------:R-:W-:Y:S01]  /*1b40*/  IMAD R3, R0, 0x2, R3 ;  /* 0x0000000200037824 */ /* 0x000fe200078e0203 */
[----:B------:R-:W-:Y:S01]  /*1b50*/  SGXT.U32 R4, R4, 0x2 ;  /* 0x000000020404781a */ /* 0x000fe20000000000 */
[----:B------:R-:W-:Y:S01]  /*1b60*/  IMAD.MOV.U32 R107, RZ, RZ, 0x7632 ;  /* 0x00007632ff6b7424 */ /* 0x000fe200078e00ff */
[----:B------:R-:W-:Y:S01]  /*1b70*/  SGXT.U32 R0, R2, 0x1 ;  /* 0x000000010200781a */ /* 0x000fe20000000000 */
[----:B------:R-:W2:Y:S01]  /*1b80*/  LDC R22, c[0x0][0x268] ;  /* 0x00009a00ff167b82 */ /* 0x000ea20000000800 */
[----:B------:R-:W-:-:S02]  /*1b90*/  LOP3.LUT R2, R104, 0x7f, RZ, 0xc0, !PT ;  /* 0x0000007f68027812 */ /* 0x000fc400078ec0ff */
[----:B------:R-:W-:Y:S02]  /*1ba0*/  CS2R R26, SRZ ;  /* 0x00000000001a7805 */ /* 0x000fe4000001ff00 */
[----:B------:R-:W-:Y:S02]  /*1bb0*/  LOP3.LUT R0, R3, R0, RZ, 0xfc, !PT ;  /* 0x0000000003007212 */ /* 0x000fe400078efcff */
[----:B------:R-:W-:Y:S02]  /*1bc0*/  CS2R R28, SRZ ;  /* 0x00000000001c7805 */ /* 0x000fe4000001ff00 */
[----:B------:R-:W-:Y:S01]  /*1bd0*/  LOP3.LUT R5, R104, 0x1f, RZ, 0xc0, !PT ;  /* 0x0000001f68057812 */ /* 0x000fe200078ec0ff */
[----:B------:R-:W-:Y:S01]  /*1be0*/  IMAD R3, R2, UR4, RZ ;  /* 0x0000000402037c24 */ /* 0x000fe2000f8e02ff */
[----:B------:R-:W-:Y:S01]  /*1bf0*/  SHF.R.U32.HI R8, RZ, 0x5, R104 ;  /* 0x00000005ff087819 */ /* 0x000fe20000011668 */
[----:B0-----:R-:W-:Y:S01]  /*1c00*/  IMAD R4, R4, R21, RZ ;  /* 0x0000001504047224 */ /* 0x001fe200078e02ff */
[----:B------:R-:W-:Y:S01]  /*1c10*/  ULDC.64 UR4, c[0x0][0x218] ;  /* 0x0000860000047ab9 */ /* 0x000fe20000000a00 */
[----:B------:R-:W-:Y:S01]  /*1c20*/  IMAD R20, R20, UR16, RZ ;  /* 0x0000001014147c24 */ /* 0x000fe2000f8e02ff */
[----:B------:R-:W-:Y:S01]  /*1c30*/  SHF.R.S32.HI R7, RZ, 0x1f, R3 ;  /* 0x0000001fff077819 */ /* 0x000fe20000011403 */
[----:B------:R-:W-:Y:S01]  /*1c40*/  IMAD R10, R21, 0x4, R4 ;  /* 0x00000004150a7824 */ /* 0x000fe200078e0204 */
[----:B------:R-:W-:Y:S01]  /*1c50*/  SGXT.U32 R2, R8, 0x4 ;  /* 0x000000040802781a */ /* 0x000fe20000000000 */
[----:B------:R-:W-:Y:S01]  /*1c60*/  IMAD R5, R5, UR7, RZ ;  /* 0x0000000705057c24 */ /* 0x000fe2000f8e02ff */
[----:B------:R-:W-:Y:S01]  /*1c70*/  IADD3 R3, P0, P1, R3, UR4, R20 ;  /* 0x0000000403037c10 */ /* 0x000fe2000f91e014 */
[C---:B------:R-:W-:Y:S01]  /*1c80*/  IMAD R6, R21.reuse, 0x4, R10 ;  /* 0x0000000415067824 */ /* 0x040fe200078e020a */
[----:B------:R-:W-:Y:S01]  /*1c90*/  SHF.R.S32.HI R20, RZ, 0x1f, R20 ;  /* 0x0000001fff147819 */ /* 0x000fe20000011414 */
[----:B------:R-:W-:Y:S01]  /*1ca0*/  UIADD3 UR4, UR28, 0x10, URZ ;  /* 0x000000101c047890 */ /* 0x000fe2000fffe03f */
[C---:B------:R-:W-:Y:S01]  /*1cb0*/  IADD3 R15, P2, R4.reuse, R3, RZ ;  /* 0x00000003040f7210 */ /* 0x040fe20007f5e0ff */
[----:B------:R-:W-:Y:S01]  /*1cc0*/  IMAD R8, R21, 0x4, R6 ;  /* 0x0000000415087824 */ /* 0x000fe200078e0206 */
[----:B------:R-:W-:Y:S01]  /*1cd0*/  IADD3.X R19, R7, UR5, R20, P0, P1 ;  /* 0x0000000507137c10 */ /* 0x000fe200087e2414 */
[----:B------:R-:W-:Y:S01]  /*1ce0*/  UIADD3 UR5, UR28, 0x30, URZ ;  /* 0x000000301c057890 */ /* 0x000fe2000fffe03f */
[----:B-1----:R-:W-:Y:S01]  /*1cf0*/  IADD3 R23, P0, P1, R5, UR6, R16 ;  /* 0x0000000605177c10 */ /* 0x002fe2000f91e010 */
[C---:B------:R-:W-:Y:S01]  /*1d00*/  IMAD R16, R21.reuse, 0x4, R8 ;  /* 0x0000000415107824 */ /* 0x040fe200078e0208 */
[----:B------:R-:W-:Y:S01]  /*1d10*/  LEA.HI.X.SX32 R14, R4, R19, 0x1, P2 ;  /* 0x00000013040e7211 */ /* 0x000fe200010f0eff */
[----:B--2---:R-:W-:Y:S01]  /*1d20*/  IMAD R112, R2, R22, RZ ;  /* 0x0000001602707224 */ /* 0x004fe200078e02ff */
[-C--:B------:R-:W-:Y:S01]  /*1d30*/  IADD3 R13, P2, R10, R3.reuse, RZ ;  /* 0x000000030a0d7210 */ /* 0x080fe20007f5e0ff */
[C---:B------:R-:W-:Y:S01]  /*1d40*/  IMAD R2, R21.reuse, 0x4, R16 ;  /* 0x0000000415027824 */ /* 0x040fe200078e0210 */
[-C--:B------:R-:W-:Y:S01]  /*1d50*/  IADD3 R12, P3, R6, R3.reuse, RZ ;  /* 0x00000003060c7210 */ /* 0x080fe20007f7e0ff */
[----:B------:R-:W-:Y:S01]  /*1d60*/  UIADD3 UR6, UR28, 0x50, URZ ;  /* 0x000000501c067890 */ /* 0x000fe2000fffe03f */
[----:B------:R-:W-:Y:S01]  /*1d70*/  IADD3 R11, P4, R8, R3, RZ ;  /* 0x00000003080b7210 */ /* 0x000fe20007f9e0ff */
[C---:B------:R-:W-:Y:S01]  /*1d80*/  IMAD R18, R21.reuse, 0x4, R2 ;  /* 0x0000000415127824 */ /* 0x040fe200078e0202 */
[----:B------:R-:W-:Y:S01]  /*1d90*/  SHF.R.S32.HI R20, RZ, 0x1f, R5 ;  /* 0x0000001fff147819 */ /* 0x000fe20000011405 */
[----:B------:R-:W-:Y:S01]  /*1da0*/  IMAD R125, R22, 0x20, R112 ;  /* 0x00000020167d7824 */ /* 0x000fe200078e0270 */
[-C--:B------:R-:W-:Y:S01]  /*1db0*/  LEA.HI.X.SX32 R10, R10, R19.reuse, 0x1, P2 ;  /* 0x000000130a0a7211 */ /* 0x080fe200010f0eff */
[----:B------:R-:W-:Y:S01]  /*1dc0*/  IMAD R110, R21, 0x4, R18 ;  /* 0x00000004156e7824 */ /* 0x000fe200078e0212 */
[-C--:B------:R-:W-:Y:S01]  /*1dd0*/  LEA.HI.X.SX32 R9, R6, R19.reuse, 0x1, P3 ;  /* 0x0000001306097211 */ /* 0x080fe200018f0eff */
[----:B------:R-:W-:Y:S01]  /*1de0*/  IMAD R114, R22, UR4, RZ ;  /* 0x0000000416727c24 */ /* 0x000fe2000f8e02ff */
[----:B------:R-:W-:-:S02]  /*1df0*/  LEA.HI.X.SX32 R8, R8, R19, 0x1, P4 ;  /* 0x0000001308087211 */ /* 0x000fc400020f0eff */
[----:B------:R-:W-:Y:S02]  /*1e00*/  CS2R R30, SRZ ;  /* 0x00000000001e7805 */ /* 0x000fe4000001ff00 */
[-C--:B------:R-:W-:Y:S02]  /*1e10*/  IADD3 R7, P2, R16, R3.reuse, RZ ;  /* 0x0000000310077210 */ /* 0x080fe40007f5e0ff */
[----:B------:R-:W-:Y:S02]  /*1e20*/  CS2R R32, SRZ ;  /* 0x0000000000207805 */ /* 0x000fe4000001ff00 */
[-C--:B------:R-:W-:Y:S02]  /*1e30*/  IADD3 R6, P3, R2, R3.reuse, RZ ;  /* 0x0000000302067210 */ /* 0x080fe40007f7e0ff */
[----:B------:R-:W-:Y:S02]  /*1e40*/  CS2R R34, SRZ ;  /* 0x0000000000227805 */ /* 0x000fe4000001ff00 */
[----:B------:R-:W-:-:S02]  /*1e50*/  IADD3 R5, P4, R18, R3, RZ ;  /* 0x0000000312057210 */ /* 0x000fc40007f9e0ff */
[----:B------:R-:W-:Y:S02]  /*1e60*/  CS2R R36, SRZ ;  /* 0x0000000000247805 */ /* 0x000fe4000001ff00 */
[----:B------:R-:W-:Y:S02]  /*1e70*/  IADD3 R111, P5, R110, R3, RZ ;  /* 0x000000036e6f7210 */ /* 0x000fe40007fbe0ff */
[----:B------:R-:W-:Y:S02]  /*1e80*/  CS2R R38, SRZ ;  /* 0x0000000000267805 */ /* 0x000fe4000001ff00 */
[----:B------:R-:W-:Y:S01]  /*1e90*/  IADD3.X R25, R20, UR8, R17, P0, P1 ;  /* 0x0000000814197c10 */ /* 0x000fe200087e2411 */
[----:B------:R-:W-:Y:S01]  /*1ea0*/  UIADD3 UR8, UR28, 0x70, URZ ;  /* 0x000000701c087890 */ /* 0x000fe2000fffe03f */
[-C--:B------:R-:W-:Y:S01]  /*1eb0*/  LEA.HI.X.SX32 R4, R16, R19.reuse, 0x1, P2 ;  /* 0x0000001310047211 */ /* 0x080fe200010f0eff */
[----:B------:R-:W-:Y:S01]  /*1ec0*/  IMAD R16, R22, UR5, RZ ;  /* 0x0000000516107c24 */ /* 0x000fe2000f8e02ff */
[-C--:B------:R-:W-:Y:S01]  /*1ed0*/  LEA.HI.X.SX32 R3, R2, R19.reuse, 0x1, P3 ;  /* 0x0000001302037211 */ /* 0x080fe200018f0eff */
[----:B------:R-:W-:Y:S01]  /*1ee0*/  IMAD R17, R22, 0x20, R125 ;  /* 0x0000002016117824 */ /* 0x000fe200078e027d */
[----:B------:R-:W-:Y:S01]  /*1ef0*/  LEA.HI.X.SX32 R2, R18, R19, 0x1, P4 ;  /* 0x0000001312027211 */ /* 0x000fe200020f0eff */
[C---:B------:R-:W-:Y:S01]  /*1f00*/  IMAD R18, R22.reuse, UR6, RZ ;  /* 0x0000000616127c24 */ /* 0x040fe2000f8e02ff */
[C---:B------:R-:W-:Y:S01]  /*1f10*/  IADD3 R105, P1, R125.reuse, R23, RZ ;  /* 0x000000177d697210 */ /* 0x040fe20007f3e0ff */
[----:B------:R-:W-:Y:S01]  /*1f20*/  IMAD R20, R22, UR8, RZ ;  /* 0x0000000816147c24 */ /* 0x000fe2000f8e02ff */
[----:B------:R-:W-:Y:S01]  /*1f30*/  LEA.HI.X.SX32 R110, R110, R19, 0x1, P5 ;  /* 0x000000136e6e7211 */ /* 0x000fe200028f0eff */
[----:B------:R-:W-:Y:S01]  /*1f40*/  UIADD3 UR8, UR17, 0x8000, URZ ;  /* 0x0000800011087890 */ /* 0x000fe2000fffe03f */
[-C--:B------:R-:W-:Y:S01]  /*1f50*/  IADD3 R106, P2, R16, R23.reuse, RZ ;  /* 0x00000017106a7210 */ /* 0x080fe20007f5e0ff */
[----:B------:R0:W-:Y:S01]  /*1f60*/  STL [R1], R105 ;  /* 0x0000006901007387 */ /* 0x0001e20000100800 */
[-C--:B------:R-:W-:Y:S01]  /*1f70*/  IADD3 R113, P0, R112, R23.reuse, RZ ;  /* 0x0000001770717210 */ /* 0x080fe20007f1e0ff */
[----:B------:R-:W-:Y:S01]  /*1f80*/  USHF.R.U32.HI UR8, URZ, 0x4, UR8 ;  /* 0x000000043f087899 */ /* 0x000fe20008011608 */
[----:B------:R-:W-:Y:S01]  /*1f90*/  IADD3 R19, P3, R18, R23, RZ ;  /* 0x0000001712137210 */ /* 0x000fe20007f7e0ff */
[----:B------:R1:W-:Y:S01]  /*1fa0*/  STL [R1+0x8], R106 ;  /* 0x0000086a01007387 */ /* 0x0003e20000100800 */
[----:B------:R-:W-:Y:S01]  /*1fb0*/  LEA.HI.X.SX32 R112, R112, R25, 0x1, P0 ;  /* 0x0000001970707211 */ /* 0x000fe200000f0eff */
[----:B------:R-:W-:Y:S01]  /*1fc0*/  USGXT.U32 UR22, UR8, 0xe ;  /* 0x0000000e0816789a */ /* 0x000fe20008000000 */
[----:B------:R-:W-:Y:S01]  /*1fd0*/  IADD3 R116, P0, R114, R23, RZ ;  /* 0x0000001772747210 */ /* 0x000fe20007f1e0ff */
[----:B------:R2:W-:Y:S01]  /*1fe0*/  STL [R1+0x18], R19 ;  /* 0x0000181301007387 */ /* 0x0005e20000100800 */
[----:B------:R-:W-:Y:S01]  /*1ff0*/  LEA.HI.X.SX32 R16, R16, R25, 0x1, P2 ;  /* 0x0000001910107211 */ /* 0x000fe200010f0eff */
[----:B------:R-:W-:Y:S01]  /*2000*/  UIADD3 UR10, UP0, UR22, 0x2, URZ ;  /* 0x00000002160a7890 */ /* 0x000fe2000ff1e03f */
[----:B0-----:R-:W-:Y:S01]  /*2010*/  IADD3 R105, P4, R20, R23, RZ ;  /* 0x0000001714697210 */ /* 0x001fe20007f9e0ff */
[----:B------:R-:W-:Y:S01]  /*2020*/  UMOV UR6, URZ ;  /* 0x0000003f00067c82 */ /* 0x000fe20008000000 */
[-C--:B------:R-:W-:Y:S01]  /*2030*/  LEA.HI.X.SX32 R114, R114, R25.reuse, 0x1, P0 ;  /* 0x0000001972727211 */ /* 0x080fe200000f0eff */
[----:B-1----:R-:W-:Y:S01]  /*2040*/  IMAD.MOV.U32 R106, RZ, RZ, 0x5410 ;  /* 0x00005410ff6a7424 */ /* 0x002fe200078e00ff */
[----:B------:R-:W-:Y:S01]  /*2050*/  LEA.HI.X.SX32 R125, R125, R25, 0x1, P1 ;  /* 0x000000197d7d7211 */ /* 0x000fe200008f0eff */
[----:B------:R0:W-:Y:S01]  /*2060*/  STL [R1+0x28], R105 ;  /* 0x0000286901007387 */ /* 0x0001e20000100800 */
[----:B------:R-:W-:Y:S01]  /*2070*/  LOP3.LUT R108, R104, 0x180, RZ, 0xc0, !PT ;  /* 0x00000180686c7812 */ /* 0x000fe200078ec0ff */
[----:B--2---:R-:W-:Y:S01]  /*2080*/  IMAD R19, R22, 0x20, R17 ;  /* 0x0000002016137824 */ /* 0x004fe200078e0211 */
[----:B------:R-:W-:Y:S01]  /*2090*/  SHF.R.S32.HI R109, RZ, 0x7, R104 ;  /* 0x00000007ff6d7819 */ /* 0x000fe20000011468 */
[----:B------:R1:W-:Y:S01]  /*20a0*/  STL [R1+0x4], R16 ;  /* 0x0000041001007387 */ /* 0x0003e20000100800 */
[----:B------:R-:W-:Y:S01]  /*20b0*/  SHF.R.U32.HI R108, RZ, 0x3, R108 ;  /* 0x00000003ff6c7819 */ /* 0x000fe2000001166c */
[----:B------:R-:W-:Y:S01]  /*20c0*/  UIADD3.X UR11, UR6, 0x40000040, URZ, UP0, !UPT ;  /* 0x40000040060b7890 */ /* 0x000fe200087fe43f */
[----:B------:R-:W-:-:S02]  /*20d0*/  IADD3 R22, P1, R19, R23, RZ ;  /* 0x0000001713167210 */ /* 0x000fc40007f3e0ff */
[----:B------:R-:W-:Y:S02]  /*20e0*/  CS2R R40, SRZ ;  /* 0x0000000000287805 */ /* 0x000fe4000001ff00 */
[----:B------:R-:W-:Y:S02]  /*20f0*/  SGXT R109, R109, 0x1 ;  /* 0x000000016d6d781a */ /* 0x000fe40000000200 */
[----:B------:R-:W-:Y:S02]  /*2100*/  CS2R R42, SRZ ;  /* 0x00000000002a7805 */ /* 0x000fe4000001ff00 */
[----:B0-----:R-:W-:Y:S02]  /*2110*/  IADD3 R105, P0, R17, R23, RZ ;  /* 0x0000001711697210 */ /* 0x001fe40007f1e0ff */
[----:B------:R-:W-:Y:S02]  /*2120*/  CS2R R44, SRZ ;  /* 0x00000000002c7805 */ /* 0x000fe4000001ff00 */
[----:B------:R-:W-:-:S02]  /*2130*/  LOP3.LUT R109, R109, 0x90, RZ, 0xc0, !PT ;  /* 0x000000906d6d7812 */ /* 0x000fc400078ec0ff */
[----:B------:R-:W-:Y:S02]  /*2140*/  CS2R R46, SRZ ;  /* 0x00000000002e7805 */ /* 0x000fe4000001ff00 */
[-C--:B-1----:R-:W-:Y:S01]  /*2150*/  LEA.HI.X.SX32 R16, R18, R25.reuse, 0x1, P3 ;  /* 0x0000001912107211 */ /* 0x082fe200018f0eff */
[----:B------:R-:W-:Y:S01]  /*2160*/  STL [R1+0x10], R105 ;  /* 0x0000106901007387 */ /* 0x000fe20000100800 */
[-C--:B------:R-:W-:Y:S01]  /*2170*/  LEA.HI.X.SX32 R18, R20, R25.reuse, 0x1, P4 ;  /* 0x0000001914127211 */ /* 0x080fe200020f0eff */
[----:B------:R-:W-:Y:S01]  /*2180*/  IMAD.MOV.U32 R20, RZ, RZ, -0x800000 ;  /* 0xff800000ff147424 */ /* 0x000fe200078e00ff */
[----:B------:R-:W-:Y:S01]  /*2190*/  LEA.HI.X.SX32 R17, R17, R25, 0x1, P0 ;  /* 0x0000001911117211 */ /* 0x000fe200000f0eff */
[----:B------:R-:W-:Y:S01]  /*21a0*/  STL [R1+0x20], R22 ;  /* 0x0000201601007387 */ /* 0x000fe20000100800 */
[----:B------:R-:W-:Y:S02]  /*21b0*/  LOP3.LUT R108, R108, 0x1ff, R104, 0x78, !PT ;  /* 0x000001ff6c6c7812 */ /* 0x000fe400078e7868 */
[----:B------:R-:W-:-:S02]  /*21c0*/  CS2R R48, SRZ ;  /* 0x0000000000307805 */ /* 0x000fc4000001ff00 */
[----:B------:R-:W-:Y:S01]  /*21d0*/  LOP3.LUT P0, RZ, R104, 0x1, RZ, 0xc0, !PT ;  /* 0x0000000168ff7812 */ /* 0x000fe2000780c0ff */
[----:B------:R0:W-:Y:S01]  /*21e0*/  STL [R1+0x14], R16 ;  /* 0x0000141001007387 */ /* 0x0001e20000100800 */
[----:B------:R-:W-:Y:S02]  /*21f0*/  CS2R R50, SRZ ;  /* 0x0000000000327805 */ /* 0x000fe4000001ff00 */
[----:B------:R-:W-:Y:S02]  /*2200*/  CS2R R52, SRZ ;  /* 0x0000000000347805 */ /* 0x000fe4000001ff00 */
[----:B------:R-:W-:Y:S01]  /*2210*/  CS2R R54, SRZ ;  /* 0x0000000000367805 */ /* 0x000fe2000001ff00 */
[----:B------:R1:W-:Y:S01]  /*2220*/  STL [R1+0x24], R18 ;  /* 0x0000241201007387 */ /* 0x0003e20000100800 */
[----:B------:R-:W-:Y:S02]  /*2230*/  CS2R R56, SRZ ;  /* 0x0000000000387805 */ /* 0x000fe4000001ff00 */
[----:B------:R-:W-:-:S02]  /*2240*/  CS2R R58, SRZ ;  /* 0x00000000003a7805 */ /* 0x000fc4000001ff00 */
[----:B------:R-:W-:Y:S01]  /*2250*/  CS2R R60, SRZ ;  /* 0x00000000003c7805 */ /* 0x000fe2000001ff00 */
[----:B------:R2:W-:Y:S01]  /*2260*/  STL [R1+0xc], R17 ;  /* 0x00000c1101007387 */ /* 0x0005e20000100800 */
[----:B------:R-:W-:Y:S02]  /*2270*/  CS2R R62, SRZ ;  /* 0x00000000003e7805 */ /* 0x000fe4000001ff00 */
[----:B0-----:R-:W-:Y:S01]  /*2280*/  LEA.HI.X.SX32 R16, R19, R25, 0x1, P1 ;  /* 0x0000001913107211 */ /* 0x001fe200008f0eff */
[----:B------:R-:W-:Y:S01]  /*2290*/  IMAD.MOV.U32 R19, RZ, RZ, RZ ;  /* 0x000000ffff137224 */ /* 0x000fe200078e00ff */
[----:B------:R-:W-:Y:S02]  /*22a0*/  LOP3.LUT P1, RZ, R104, 0x2, RZ, 0xc0, !PT ;  /* 0x0000000268ff7812 */ /* 0x000fe4000782c0ff */
[----:B------:R-:W-:Y:S01]  /*22b0*/  CS2R R24, SRZ ;  /* 0x0000000000187805 */ /* 0x000fe2000001ff00 */
[----:B-1----:R-:W-:Y:S01]  /*22c0*/  IMAD.MOV.U32 R18, RZ, RZ, -0x800000 ;  /* 0xff800000ff127424 */ /* 0x002fe200078e00ff */
[----:B------:R0:W-:Y:S01]  /*22d0*/  STL [R1+0x1c], R16 ;  /* 0x00001c1001007387 */ /* 0x0001e20000100800 */
[----:B------:R-:W-:-:S02]  /*22e0*/  CS2R R64, SRZ ;  /* 0x0000000000407805 */ /* 0x000fc4000001ff00 */
[----:B------:R-:W-:Y:S01]  /*22f0*/  CS2R R66, SRZ ;  /* 0x0000000000427805 */ /* 0x000fe2000001ff00 */
[----:B--2---:R-:W-:Y:S01]  /*2300*/  IMAD.MOV.U32 R17, RZ, RZ, 0x3f800000 ;  /* 0x3f800000ff117424 */ /* 0x004fe200078e00ff */
[----:B------:R-:W-:Y:S02]  /*2310*/  CS2R R68, SRZ ;  /* 0x0000000000447805 */ /* 0x000fe4000001ff00 */
[----:B------:R-:W-:Y:S02]  /*2320*/  CS2R R70, SRZ ;  /* 0x0000000000467805 */ /* 0x000fe4000001ff00 */
[----:B------:R-:W-:Y:S02]  /*2330*/  CS2R R72, SRZ ;  /* 0x0000000000487805 */ /* 0x000fe4000001ff00 */
[----:B------:R-:W-:Y:S02]  /*2340*/  CS2R R74, SRZ ;  /* 0x00000000004a7805 */ /* 0x000fe4000001ff00 */
[----:B------:R-:W-:-:S02]  /*2350*/  CS2R R76, SRZ ;  /* 0x00000000004c7805 */ /* 0x000fc4000001ff00 */
[----:B------:R-:W-:Y:S01]  /*2360*/  SEL R106, R106, 0x1054, !P1 ;  /* 0x000010546a6a7807 */ /* 0x000fe20004800000 */
[----:B0-----:R-:W-:Y:S01]  /*2370*/  IMAD.MOV.U32 R16, RZ, RZ, 0x3f800000 ;  /* 0x3f800000ff107424 */ /* 0x001fe200078e00ff */
[----:B------:R-:W-:Y:S02]  /*2380*/  SEL R107, R107, 0x3276, !P1 ;  /* 0x000032766b6b7807 */ /* 0x000fe40004800000 */
[----:B------:R-:W-:Y:S02]  /*2390*/  CS2R R78, SRZ ;  /* 0x00000000004e7805 */ /* 0x000fe4000001ff00 */
[----:B------:R-:W-:Y:S02]  /*23a0*/  LOP3.LUT R109, R109, 0x17f, R104, 0x78, !PT ;  /* 0x0000017f6d6d7812 */ /* 0x000fe400078e7868 */
[----:B------:R-:W-:Y:S02]  /*23b0*/  CS2R R80, SRZ ;  /* 0x0000000000507805 */ /* 0x000fe4000001ff00 */
[----:B------:R-:W-:-:S02]  /*23c0*/  CS2R R82, SRZ ;  /* 0x0000000000527805 */ /* 0x000fc4000001ff00 */
[----:B------:R-:W-:Y:S02]  /*23d0*/  CS2R R84, SRZ ;  /* 0x0000000000547805 */ /* 0x000fe4000001ff00 */
[----:B------:R-:W-:Y:S02]  /*23e0*/  CS2R R86, SRZ ;  /* 0x0000000000567805 */ /* 0x000fe4000001ff00 */
[----:B------:R-:W-:Y:S01]  /*23f0*/  LOP3.LUT R23, R108, 0x40, RZ, 0x3c, !PT ;  /* 0x000000406c177812 */ /* 0x000fe200078e3cff */
[----:B------:R-:W-:Y:S01]  /*2400*/  UMOV UR4, URZ ;  /* 0x0000003f00047c82 */ /* 0x000fe20008000000 */
[----:B------:R-:W-:Y:S01]  /*2410*/  LOP3.LUT R22, R0, 0x1, RZ, 0x3c, !PT ;  /* 0x0000000100167812 */ /* 0x000fe200078e3cff */
[----:B------:R-:W-:Y:S01]  /*2420*/  UMOV UR5, URZ ;  /* 0x0000003f00057c82 */ /* 0x000fe20008000000 */
[----:B------:R-:W-:Y:S02]  /*2430*/  UIADD3.64 UR26, UR10, 0x2, URZ ;  /* 0x000000020a1a7897 */ /* 0x000fe4000fffe03f */
[----:B------:R-:W-:Y:S01]  /*2440*/  UIADD3.64 UR14, UR10, 0x4, URZ ;  /* 0x000000040a0e7897 */ /* 0x000fe2000fffe03f */
[----:B------:R-:W-:-:S11]  /*2450*/  ULDC UR29, c[0x0][0x238] ;  /* 0x00008e00001d7ab9 */ /* 0x000fd60000000800 */
.L_x_1:
[----:B------:R-:W-:Y:S01]  /*2460*/  SHF.R.S32.HI R94, RZ, 0x1f, R19 ;  /* 0x0000001fff5e7819 */ /* 0x000fe20000011413 */
[----:B------:R-:W2:Y:S01]  /*2470*/  LDL R121, [R1] ;  /* 0x0000000001797983 */ /* 0x000ea20000100800 */
[C---:B------:R-:W-:Y:S02]  /*2480*/  IADD3 R90, P1, R19.reuse, R15, RZ ;  /* 0x0000000f135a7210 */ /* 0x040fe40007f3e0ff */
[C---:B------:R-:W-:Y:S01]  /*2490*/  IADD3 R88, P2, R19.reuse, R13, RZ ;  /* 0x0000000d13587210 */ /* 0x040fe20007f5e0ff */
[----:B------:R-:W-:Y:S01]  /*24a0*/  USHF.L.U32 UR6, UR28, 0x7, URZ ;  /* 0x000000071c067899 */ /* 0x000fe2000800063f */
[----:B------:R-:W-:Y:S01]  /*24b0*/  LOP3.LUT R104, R108, 0x40, RZ, 0x3c, !PT ;  /* 0x000000406c687812 */ /* 0x000fe200078e3cff */
[C---:B------:R-:W-:Y:S01]  /*24c0*/  IMAD.X R91, R94.reuse, 0x1, R14, P1 ;  /* 0x000000015e5b7824 */ /* 0x040fe200008e060e */
[C---:B------:R-:W-:Y:S01]  /*24d0*/  IADD3 R22, P1, R19.reuse, R12, RZ ;  /* 0x0000000c13167210 */ /* 0x040fe20007f3e0ff */
[C---:B------:R-:W-:Y:S01]  /*24e0*/  IMAD.X R89, R94.reuse, 0x1, R10, P2 ;  /* 0x000000015e597824 */ /* 0x040fe200010e060a */
[----:B------:R-:W-:Y:S01]  /*24f0*/  IADD3 R92, P2, R19, R7, RZ ;  /* 0x00000007135c7210 */ /* 0x000fe20007f5e0ff */
[----:B------:R-:W3:Y:S02]  /*2500*/  LDL R117, [R1+0x4] ;  /* 0x0000040001757983 */ /* 0x000ee40000100800 */
[----:B------:R-:W-:-:S02]  /*2510*/  IMAD.X R23, R94, 0x1, R9, P1 ;  /* 0x000000015e177824 */ /* 0x000fc400008e0609 */
[----:B------:R0:W4:Y:S01]  /*2520*/  LDG.E.U8 R95, desc[UR18][R90.64] ;  /* 0x000000125a5f7981 */ /* 0x000122000c1e1100 */
[----:B------:R-:W-:-:S03]  /*2530*/  IMAD.X R93, R94, 0x1, R4, P2 ;  /* 0x000000015e5d7824 */ /* 0x000fc600010e0604 */
[----:B------:R1:W5:Y:S04]  /*2540*/  LDG.E.U8 R96, desc[UR18][R88.64] ;  /* 0x0000001258607981 */ /* 0x000368000c1e1100 */
[----:B------:R1:W2:Y:S01]  /*2550*/  LDG.E.U8 R97, desc[UR18][R22.64] ;  /* 0x0000001216617981 */ /* 0x0002a2000c1e1100 */
[----:B0-----:R-:W-:-:S03]  /*2560*/  IADD3 R90, P3, R19, R5, RZ ;  /* 0x00000005135a7210 */ /* 0x001fc60007f7e0ff */
[----:B------:R0:W3:Y:S01]  /*2570*/  LDG.E.U8 R98, desc[UR18][R92.64] ;  /* 0x000000125c627981 */ /* 0x0000e2000c1e1100 */
[C---:B-1----:R-:W-:Y:S01]  /*2580*/  IADD3 R88, P1, R19.reuse, R11, RZ ;  /* 0x0000000b13587210 */ /* 0x042fe20007f3e0ff */
[C---:B------:R-:W-:Y:S02]  /*2590*/  IMAD.X R91, R94.reuse, 0x1, R2, P3 ;  /* 0x000000015e5b7824 */ /* 0x040fe400018e0602 */
[----:B------:R-:W5:Y:S01]  /*25a0*/  LDL R118, [R1+0xc] ;  /* 0x00000c0001767983 */ /* 0x000f620000100800 */
[C---:B------:R-:W-:Y:S01]  /*25b0*/  IADD3 R22, P2, R19.reuse, R6, RZ ;  /* 0x0000000613167210 */ /* 0x040fe20007f5e0ff */
[C---:B------:R-:W-:Y:S02]  /*25c0*/  IMAD.X R89, R94.reuse, 0x1, R8, P1 ;  /* 0x000000015e597824 */ /* 0x040fe400008e0608 */
[----:B------:R-:W5:Y:S01]  /*25d0*/  LDG.E.U8 R90, desc[UR18][R90.64] ;  /* 0x000000125a5a7981 */ /* 0x000f62000c1e1100 */
[----:B0-----:R-:W-:Y:S01]  /*25e0*/  IADD3 R92, P3, R19, R111, RZ ;  /* 0x0000006f135c7210 */ /* 0x001fe20007f7e0ff */
[----:B------:R-:W-:-:S02]  /*25f0*/  IMAD.X R23, R94, 0x1, R3, P2 ;  /* 0x000000015e177824 */ /* 0x000fc400010e0603 */
[----:B------:R-:W5:Y:S02]  /*2600*/  LDG.E.U8 R88, desc[UR18][R88.64] ;  /* 0x0000001258587981 */ /* 0x000f64000c1e1100 */
[----:B------:R-:W-:Y:S02]  /*2610*/  IMAD.X R93, R94, 0x1, R110, P3 ;  /* 0x000000015e5d7824 */ /* 0x000fe400018e066e */
[----:B------:R-:W5:Y:S04]  /*2620*/  LDG.E.U8 R22, desc[UR18][R22.64] ;  /* 0x0000001216167981 */ /* 0x000f68000c1e1100 */
[----:B------:R-:W5:Y:S01]  /*2630*/  LDG.E.U8 R92, desc[UR18][R92.64] ;  /* 0x000000125c5c7981 */ /* 0x000f62000c1e1100 */
[----:B------:R-:W-:Y:S01]  /*2640*/  BAR.SYNC.DEFER_BLOCKING 0x0 ;  /* 0x0000000000007b1d */ /* 0x000fe20000010000 */
[----:B------:R-:W-:-:S04]  /*2650*/  ULOP3.LUT UR6, UR6, 0x600, URZ, 0xc0, !UPT ;  /* 0x0000060006067892 */ /* 0x000fc8000f8ec03f */
[----:B------:R-:W-:Y:S01]  /*2660*/  ULEA.HI UR6, UR17, UR6, URZ, 0x1c ;  /* 0x0000000611067291 */ /* 0x000fe2000f8fe03f */
[----:B------:R-:W5:Y:S03]  /*2670*/  LDL R124, [R1+0x18] ;  /* 0x00001800017c7983 */ /* 0x000f660000100800 */
[----:B------:R-:W-:Y:S01]  /*2680*/  ULOP3.LUT UR20, UR6, 0x3fff, URZ, 0xc0, !UPT ;  /* 0x00003fff06147892 */ /* 0x000fe2000f8ec03f */
[----:B------:R-:W5:Y:S03]  /*2690*/  LDL R119, [R1+0x14] ;  /* 0x0000140001777983 */ /* 0x000f660000100800 */
[----:B------:R-:W-:Y:S01]  /*26a0*/  UIADD3 UR8, UP0, UR20, 0x2, URZ ;  /* 0x0000000214087890 */ /* 0x000fe2000ff1e03f */
[----:B------:R-:W-:Y:S01]  /*26b0*/  UMOV UR6, URZ ;  /* 0x0000003f00067c82 */ /* 0x000fe20008000000 */
[----:B------:R-:W5:Y:S02]  /*26c0*/  LDL R123, [R1+0x20] ;  /* 0x00002000017b7983 */ /* 0x000f640000100800 */
[----:B------:R-:W-:-:S02]  /*26d0*/  UIADD3.X UR9, UR6, 0x40000040, URZ, UP0, !UPT ;  /* 0x4000004006097890 */ /* 0x000fc400087fe43f */
[----:B------:R-:W-:Y:S01]  /*26e0*/  USHF.R.S32.HI UR6, URZ, 0x1f, UR4 ;  /* 0x0000001f3f067899 */ /* 0x000fe20008011404 */
[----:B------:R-:W5:Y:S04]  /*26f0*/  LDL R120, [R1+0x1c] ;  /* 0x00001c0001787983 */ /* 0x000f680000100800 */
[----:B------:R-:W5:Y:S04]  /*2700*/  LDL R122, [R1+0x28] ;  /* 0x00002800017a7983 */ /* 0x000f680000100800 */
[----:B----4-:R-:W-:Y:S04]  /*2710*/  STS.U8 [R108+UR17+0x8000], R95 ;  /* 0x0080005f6c007988 */ /* 0x010fe80008000011 */
[----:B--2---:R-:W-:Y:S04]  /*2720*/  STS.U8 [R108+UR17+0x8400], R97 ;  /* 0x008400616c007988 */ /* 0x004fe80008000011 */
[----:B---3--:R-:W-:Y:S04]  /*2730*/  STS.U8 [R108+UR17+0x8800], R98 ;  /* 0x008800626c007988 */ /* 0x008fe80008000011 */
[----:B-----5:R-:W-:Y:S04]  /*2740*/  STS.U8 [R108+UR17+0x8c00], R90 ;  /* 0x008c005a6c007988 */ /* 0x020fe80008000011 */
[----:B------:R-:W-:Y:S04]  /*2750*/  STS.U8 [R104+UR17+0x8200], R96 ;  /* 0x0082006068007988 */ /* 0x000fe80008000011 */
[----:B------:R-:W-:Y:S04]  /*2760*/  STS.U8 [R104+UR17+0x8600], R88 ;  /* 0x0086005868007988 */ /* 0x000fe80008000011 */
[----:B------:R0:W-:Y:S04]  /*2770*/  STS.U8 [R104+UR17+0x8a00], R22 ;  /* 0x008a001668007988 */ /* 0x0001e80008000011 */
[----:B------:R1:W-:Y:S01]  /*2780*/  STS.U8 [R104+UR17+0x8e00], R92 ;  /* 0x008e005c68007988 */ /* 0x0003e20008000011 */
[----:B------:R2:W-:Y:S06]  /*2790*/  MEMBAR.ALL.CTA ;  /* 0x0000000000007992 */ /* 0x0005ec0000008000 */
[----:B--2---:R-:W2:Y:S02]  /*27a0*/  FENCE.VIEW.ASYNC.S ;  /* 0x00000000000073c6 */ /* 0x004ea40000000000 */
[----:B--2---:R-:W-:Y:S01]  /*27b0*/  BAR.SYNC.DEFER_BLOCKING 0x0 ;  /* 0x0000000000007b1d */ /* 0x004fe20000010000 */
[----:B0-----:R-:W-:-:S04]  /*27c0*/  IADD3 R22, P1, R113, UR4, RZ ;  /* 0x0000000471167c10 */ /* 0x001fc8000ff3e0ff */
[----:B------:R-:W-:Y:S02]  /*27d0*/  IADD3.X R23, R112, UR6, RZ, P1, !PT ;  /* 0x0000000670177c10 */ /* 0x000fe40008ffe4ff */
[----:B-1----:R-:W-:-:S04]  /*27e0*/  IADD3 R104, P1, R116, UR4, RZ ;  /* 0x0000000474687c10 */ /* 0x002fc8000ff3e0ff */
[----:B------:R-:W-:Y:S01]  /*27f0*/  IADD3.X R105, R114, UR6, RZ, P1, !PT ;  /* 0x0000000672697c10 */ /* 0x000fe20008ffe4ff */
[----:B------:R0:W2:Y:S04]  /*2800*/  LDG.E.U8 R115, desc[UR18][R22.64] ;  /* 0x0000001216737981 */ /* 0x0000a8000c1e1100 */
[----:B------:R-:W3:Y:S01]  /*2810*/  LDG.E.U8 R104, desc[UR18][R104.64] ;  /* 0x0000001268687981 */ /* 0x000ee2000c1e1100 */
[----:B0-----:R-:W-:-:S03]  /*2820*/  IADD3 R22, P1, R121, UR4, RZ ;  /* 0x0000000479167c10 */ /* 0x001fc6000ff3e0ff */
[----:B------:R-:W4:Y:S01]  /*2830*/  LDL R121, [R1+0x24] ;  /* 0x0000240001797983 */ /* 0x000f220000100800 */
[----:B------:R-:W-:-:S05]  /*2840*/  IADD3.X R23, R125, UR6, RZ, P1, !PT ;  /* 0x000000067d177c10 */ /* 0x000fca0008ffe4ff */
[----:B------:R0:W5:Y:S04]  /*2850*/  LDG.E.U8 R105, desc[UR18][R22.64] ;  /* 0x0000001216697981 */ /* 0x000168000c1e1100 */
[----:B------:R-:W0:Y:S01]  /*2860*/  LDL R23, [R1+0x8] ;  /* 0x0000080001177983 */ /* 0x000e220000100800 */
[----:B------:R-:W-:Y:S01]  /*2870*/  WARPGROUP.ARRIVE ;  /* 0x00000000000079c5 */ /* 0x000fe20000000000 */
[----:B------:R-:W-:Y:S01]  /*2880*/  UMOV UR23, 0x40000040 ;  /* 0x4000004000177882 */ /* 0x000fe20000000000 */
[----:B------:R-:W-:-:S04]  /*2890*/  UMOV UR21, 0x40000040 ;  /* 0x4000004000157882 */ /* 0x000fc80000000000 */
[----:B------:R-:W-:Y:S01]  /*28a0*/  QGMMA.64x32x32.F32.E4M3.E4M3 R88, gdesc[UR20], RZ, !UPT ;  /* 0x00600000145879f3 */ /* 0x000fe2000c7008ff */
[----:B------:R-:W-:-:S03]  /*28b0*/  UIADD3.64 UR24, UR8, 0x2, URZ ;  /* 0x0000000208187897 */ /* 0x000fc6000fffe03f */
[----:B------:R-:W-:Y:S01]  /*28c0*/  QGMMA.64x32x32.F32.E4M3.E4M3 R88, gdesc[UR8], R88 ;  /* 0x00600000085879f3 */ /* 0x000fe20008700858 */
[----:B------:R-:W-:-:S05]  /*28d0*/  UIADD3.64 UR12, UR8, 0x4, URZ ;  /* 0x00000004080c7897 */ /* 0x000fca000fffe03f */
[----:B------:R-:W-:Y:S04]  /*28e0*/  QGMMA.64x32x32.F32.E4M3.E4M3 R88, gdesc[UR24], R88 ;  /* 0x00600000185879f3 */ /* 0x000fe80008700858 */
[----:B------:R-:W-:Y:S01]  /*28f0*/  QGMMA.64x32x32.F32.E4M3.E4M3 R88, gdesc[UR12], R88, gsb0 ;  /* 0x006000000c5879f3 */ /* 0x000fe20008000858 */
[----:B0-----:R-:W-:-:S04]  /*2900*/  IADD3 R22, P1, R23, UR4, RZ ;  /* 0x0000000417167c10 */ /* 0x001fc8000ff3e0ff */
[----:B------:R-:W-:-:S05]  /*2910*/  IADD3.X R23, R117, UR6, RZ, P1, !PT ;  /* 0x0000000675177c10 */ /* 0x000fca0008ffe4ff */
[----:B------:R0:W5:Y:S04]  /*2920*/  LDG.E.U8 R117, desc[UR18][R22.64] ;  /* 0x0000001216757981 */ /* 0x000168000c1e1100 */
[----:B------:R-:W0:Y:S01]  /*2930*/  LDL R23, [R1+0x10] ;  /* 0x0000100001177983 */ /* 0x000e220000100800 */
[----:B------:R-:W-:Y:S02]  /*2940*/  WARPGROUP.DEPBAR.LE gsb0, 0x0 ;  /* 0x00008000000079c5 */ /* 0x000fe40000010000 */
[----:B0-----:R-:W-:-:S04]  /*2950*/  IADD3 R22, P1, R23, UR4, RZ ;  /* 0x0000000417167c10 */ /* 0x001fc8000ff3e0ff */
[----:B------:R-:W-:-:S05]  /*2960*/  IADD3.X R23, R118, UR6, RZ, P1, !PT ;  /* 0x0000000676177c10 */ /* 0x000fca0008ffe4ff */
[----:B------:R0:W5:Y:S02]  /*2970*/  LDG.E.U8 R118, desc[UR18][R22.64] ;  /* 0x0000001216767981 */ /* 0x000164000c1e1100 */
[----:B0-----:R-:W-:-:S04]  /*2980*/  IADD3 R22, P1, R124, UR4, RZ ;  /* 0x000000047c167c10 */ /* 0x001fc8000ff3e0ff */
[----:B------:R-:W-:-:S05]  /*2990*/  IADD3.X R23, R119, UR6, RZ, P1, !PT ;  /* 0x0000000677177c10 */ /* 0x000fca0008ffe4ff */
[----:B------:R0:W5:Y:S02]  /*29a0*/  LDG.E.U8 R119, desc[UR18][R22.64] ;  /* 0x0000001216777981 */ /* 0x000164000c1e1100 */
[----:B0-----:R-:W-:-:S04]  /*29b0*/  IADD3 R22, P1, R123, UR4, RZ ;  /* 0x000000047b167c10 */ /* 0x001fc8000ff3e0ff */
[----:B------:R-:W-:-:S05]  /*29c0*/  IADD3.X R23, R120, UR6, RZ, P1, !PT ;  /* 0x0000000678177c10 */ /* 0x000fca0008ffe4ff */
[----:B------:R0:W5:Y:S02]  /*29d0*/  LDG.E.U8 R120, desc[UR18][R22.64] ;  /* 0x0000001216787981 */ /* 0x000164000c1e1100 */
[----:B0-----:R-:W-:-:S04]  /*29e0*/  IADD3 R22, P1, R122, UR4, RZ ;  /* 0x000000047a167c10 */ /* 0x001fc8000ff3e0ff */
[----:B----4-:R-:W-:-:S05]  /*29f0*/  IADD3.X R23, R121, UR6, RZ, P1, !PT ;  /* 0x0000000679177c10 */ /* 0x010fca0008ffe4ff */
[----:B------:R0:W4:Y:S01]  /*2a00*/  LDG.E.U8 R121, desc[UR18][R22.64] ;  /* 0x0000001216797981 */ /* 0x000122000c1e1100 */
[----:B------:R-:W-:Y:S01]  /*2a10*/  FMUL R122, R88, UR29 ;  /* 0x0000001d587a7c20 */ /* 0x000fe20008400000 */
[----:B------:R-:W-:Y:S01]  /*2a20*/  FMUL R123, R92, UR29 ;  /* 0x0000001d5c7b7c20 */ /* 0x000fe20008400000 */
[----:B------:R-:W-:Y:S01]  /*2a30*/  BAR.SYNC.DEFER_BLOCKING 0x0 ;  /* 0x0000000000007b1d */ /* 0x000fe20000010000 */
[----:B0-----:R-:W-:Y:S01]  /*2a40*/  FMUL R22, R90, UR29 ;  /* 0x0000001d5a167c20 */ /* 0x001fe20008400000 */
[----:B------:R-:W-:-:S05]  /*2a50*/  FMUL R23, R91, UR29 ;  /* 0x0000001d5b177c20 */ /* 0x000fca0008400000 */
[----:B------:R-:W-:Y:S01]  /*2a60*/  FMNMX R22, R22, R23, !PT ;  /* 0x0000001716167209 */ /* 0x000fe20007800000 */
        /* <DEDUP_REMOVED lines=13> */
[----:B------:R-:W-:Y:S02]  /*2b40*/  FMNMX R122, R122, R22, !PT ;  /* 0x000000167a7a7209 */ /* 0x000fe40007800000 */
[----:B------:R-:W0:Y:S02]  /*2b50*/  SHFL.BFLY PT, R22, R23, 0x2, 0x1f ;  /* 0x0c401f0017167f89 */ /* 0x000e2400000e0000 */
[----:B------:R-:W-:Y:S01]  /*2b60*/  FMNMX R122, R123, R122, !PT ;  /* 0x0000007a7b7a7209 */ /* 0x000fe20007800000 */
[----:B------:R-:W-:-:S05]  /*2b70*/  FMUL R123, R93, UR29 ;  /* 0x0000001d5d7b7c20 */ /* 0x000fca0008400000 */
[----:B------:R-:W-:Y:S01]  /*2b80*/  FMNMX R122, R123, R122, !PT ;  /* 0x0000007a7b7a7209 */ /* 0x000fe20007800000 */
[----:B------:R-:W-:-:S05]  /*2b90*/  FMUL R123, R96, UR29 ;  /* 0x0000001d607b7c20 */ /* 0x000fca0008400000 */
[----:B------:R-:W-:Y:S01]  /*2ba0*/  FMNMX R122, R123, R122, !PT ;  /* 0x0000007a7b7a7209 */ /* 0x000fe20007800000 */
[----:B------:R-:W-:-:S05]  /*2bb0*/  FMUL R123, R97, UR29 ;  /* 0x0000001d617b7c20 */ /* 0x000fca0008400000 */
[----:B------:R-:W-:Y:S02]  /*2bc0*/  FMNMX R122, R123, R122, !PT ;  /* 0x0000007a7b7a7209 */ /* 0x000fe40007800000 */
[----:B0-----:R-:W-:Y:S01]  /*2bd0*/  FMNMX R22, R23, R22, !PT ;  /* 0x0000001617167209 */ /* 0x001fe20007800000 */
[----:B------:R-:W-:-:S04]  /*2be0*/  FMUL R23, R100, UR29 ;  /* 0x0000001d64177c20 */ /* 0x000fc80008400000 */
[----:B------:R-:W0:Y:S01]  /*2bf0*/  SHFL.BFLY PT, R123, R22, 0x1, 0x1f ;  /* 0x0c201f00167b7f89 */ /* 0x000e2200000e0000 */
[----:B------:R-:W-:Y:S01]  /*2c00*/  FMNMX R23, R23, R122, !PT ;  /* 0x0000007a17177209 */ /* 0x000fe20007800000 */
[----:B------:R-:W-:-:S05]  /*2c10*/  FMUL R122, R101, UR29 ;  /* 0x0000001d657a7c20 */ /* 0x000fca0008400000 */
[----:B------:R-:W-:-:S05]  /*2c20*/  FMNMX R23, R122, R23, !PT ;  /* 0x000000177a177209 */ /* 0x000fca0007800000 */
[----:B------:R-:W1:Y:S01]  /*2c30*/  SHFL.BFLY PT, R122, R23, 0x2, 0x1f ;  /* 0x0c401f00177a7f89 */ /* 0x000e6200000e0000 */
[----:B0-----:R-:W-:-:S04]  /*2c40*/  FMNMX R22, R22, R123, !PT ;  /* 0x0000007b16167209 */ /* 0x001fc80007800000 */
[----:B------:R-:W-:-:S05]  /*2c50*/  FMNMX R22, R22, R20, !PT ;  /* 0x0000001416167209 */ /* 0x000fca0007800000 */
[--C-:B------:R-:W-:Y:S01]  /*2c60*/  FFMA R123, R90, UR29, -R22.reuse ;  /* 0x0000001d5a7b7c23 */ /* 0x100fe20008000816 */
[----:B-1----:R-:W-:Y:S01]  /*2c70*/  FMNMX R90, R23, R122, !PT ;  /* 0x0000007a175a7209 */ /* 0x002fe20007800000 */
[----:B------:R-:W-:-:S04]  /*2c80*/  FFMA R122, R91, UR29, -R22 ;  /* 0x0000001d5b7a7c23 */ /* 0x000fc80008000816 */
[----:B------:R-:W0:Y:S01]  /*2c90*/  SHFL.BFLY PT, R91, R90, 0x1, 0x1f ;  /* 0x0c201f005a5b7f89 */ /* 0x000e2200000e0000 */
[----:B------:R-:W-:Y:S01]  /*2ca0*/  FMUL R122, R122, 1.4426950216293334961 ;  /* 0x3fb8aa3b7a7a7820 */ /* 0x000fe20000400000 */
[----:B------:R-:W-:Y:S01]  /*2cb0*/  FMUL R23, R123, 1.4426950216293334961 ;  /* 0x3fb8aa3b7b177820 */ /* 0x000fe20000400000 */
[----:B------:R-:W-:-:S02]  /*2cc0*/  FFMA R123, R94, UR29, -R22 ;  /* 0x0000001d5e7b7c23 */ /* 0x000fc40008000816 */
[----:B------:R1:W-:Y:S02]  /*2cd0*/  MUFU.EX2 R94, R122 ;  /* 0x0000007a005e7308 */ /* 0x0003e40000000800 */
[----:B------:R-:W-:Y:S01]  /*2ce0*/  FMUL R123, R123, 1.4426950216293334961 ;  /* 0x3fb8aa3b7b7b7820 */ /* 0x000fe20000400000 */
[----:B-1----:R-:W-:-:S05]  /*2cf0*/  FFMA R122, R95, UR29, -R22 ;  /* 0x0000001d5f7a7c23 */ /* 0x002fca0008000816 */
[----:B------:R1:W-:Y:S01]  /*2d00*/  MUFU.EX2 R95, R123 ;  /* 0x0000007b005f7308 */ /* 0x0003e20000000800 */
[----:B------:R-:W-:Y:S01]  /*2d10*/  FMUL R122, R122, 1.4426950216293334961 ;  /* 0x3fb8aa3b7a7a7820 */ /* 0x000fe20000400000 */
[----:B0-----:R-:W-:Y:S01]  /*2d20*/  FMNMX R91, R90, R91, !PT ;  /* 0x0000005b5a5b7209 */ /* 0x001fe20007800000 */
[----:B------:R-:W-:-:S01]  /*2d30*/  FFMA R90, R102, UR29, -R22 ;  /* 0x0000001d665a7c23 */ /* 0x000fc20008000816 */
[--C-:B-1----:R-:W-:Y:S02]  /*2d40*/  FFMA R123, R98, UR29, -R22.reuse ;  /* 0x0000001d627b7c23 */ /* 0x102fe40008000816 */
[----:B------:R-:W-:Y:S02]  /*2d50*/  FMNMX R102, R91, R18, !PT ;  /* 0x000000125b667209 */ /* 0x000fe40007800000 */
[----:B------:R0:W-:Y:S01]  /*2d60*/  MUFU.EX2 R98, R122 ;  /* 0x0000007a00627308 */ /* 0x0001e20000000800 */
[----:B------:R-:W-:-:S01]  /*2d70*/  FFMA R91, R103, UR29, -R22 ;  /* 0x0000001d675b7c23 */ /* 0x000fc20008000816 */
[----:B------:R-:W-:Y:S01]  /*2d80*/  FMUL R123, R123, 1.4426950216293334961 ;  /* 0x3fb8aa3b7b7b7820 */ /* 0x000fe20000400000 */
[----:B------:R-:W-:-:S01]  /*2d90*/  FFMA R88, R88, UR29, -R102 ;  /* 0x0000001d58587c23 */ /* 0x000fc20008000866 */
[--C-:B------:R-:W-:Y:S01]  /*2da0*/  FFMA R89, R89, UR29, -R102.reuse ;  /* 0x0000001d59597c23 */ /* 0x100fe20008000866 */
[----:B------:R-:W-:-:S01]  /*2db0*/  FFMA R92, R92, UR29, -R102 ;  /* 0x0000001d5c5c7c23 */ /* 0x000fc20008000866 */
[----:B------:R-:W-:Y:S01]  /*2dc0*/  FFMA R93, R93, UR29, -R102 ;  /* 0x0000001d5d5d7c23 */ /* 0x000fe20008000866 */
[----:B0-----:R-:W-:-:S01]  /*2dd0*/  FFMA R122, R99, UR29, -R22 ;  /* 0x0000001d637a7c23 */ /* 0x001fc20008000816 */
[--C-:B------:R-:W-:Y:S01]  /*2de0*/  FFMA R96, R96, UR29, -R102.reuse ;  /* 0x0000001d60607c23 */ /* 0x100fe20008000866 */
[----:B------:R-:W-:-:S01]  /*2df0*/  FFMA R97, R97, UR29, -R102 ;  /* 0x0000001d61617c23 */ /* 0x000fc20008000866 */
[--C-:B------:R-:W-:Y:S01]  /*2e00*/  FFMA R100, R100, UR29, -R102.reuse ;  /* 0x0000001d64647c23 */ /* 0x100fe20008000866 */
[----:B------:R-:W-:Y:S01]  /*2e10*/  FMUL R122, R122, 1.4426950216293334961 ;  /* 0x3fb8aa3b7a7a7820 */ /* 0x000fe20000400000 */
[----:B------:R-:W-:Y:S01]  /*2e20*/  FFMA R101, R101, UR29, -R102 ;  /* 0x0000001d65657c23 */ /* 0x000fe20008000866 */
[----:B------:R-:W-:Y:S01]  /*2e30*/  FMUL R90, R90, 1.4426950216293334961 ;  /* 0x3fb8aa3b5a5a7820 */ /* 0x000fe20000400000 */
[----:B------:R-:W-:Y:S01]  /*2e40*/  FMUL R91, R91, 1.4426950216293334961 ;  /* 0x3fb8aa3b5b5b7820 */ /* 0x000fe20000400000 */
[----:B------:R-:W-:Y:S01]  /*2e50*/  FMUL R88, R88, 1.4426950216293334961 ;  /* 0x3fb8aa3b58587820 */ /* 0x000fe20000400000 */
[----:B------:R-:W-:Y:S01]  /*2e60*/  FMUL R89, R89, 1.4426950216293334961 ;  /* 0x3fb8aa3b59597820 */ /* 0x000fe20000400000 */
[----:B------:R-:W-:Y:S01]  /*2e70*/  FMUL R92, R92, 1.4426950216293334961 ;  /* 0x3fb8aa3b5c5c7820 */ /* 0x000fe20000400000 */
[----:B------:R-:W-:Y:S01]  /*2e80*/  FMUL R93, R93, 1.4426950216293334961 ;  /* 0x3fb8aa3b5d5d7820 */ /* 0x000fe20000400000 */
[----:B------:R-:W0:Y:S01]  /*2e90*/  MUFU.EX2 R23, R23 ;  /* 0x0000001700177308 */ /* 0x000e220000000800 */
[----:B------:R-:W-:Y:S01]  /*2ea0*/  FMUL R96, R96, 1.4426950216293334961 ;  /* 0x3fb8aa3b60607820 */ /* 0x000fe20000400000 */
[----:B------:R-:W-:Y:S01]  /*2eb0*/  FMUL R97, R97, 1.4426950216293334961 ;  /* 0x3fb8aa3b61617820 */ /* 0x000fe20000400000 */
[----:B------:R-:W-:Y:S01]  /*2ec0*/  FMUL R100, R100, 1.4426950216293334961 ;  /* 0x3fb8aa3b64647820 */ /* 0x000fe20000400000 */
[----:B------:R-:W-:-:S04]  /*2ed0*/  FMUL R101, R101, 1.4426950216293334961 ;  /* 0x3fb8aa3b65657820 */ /* 0x000fc80000400000 */
[----:B------:R-:W-:Y:S08]  /*2ee0*/  MUFU.EX2 R99, R123 ;  /* 0x0000007b00637308 */ /* 0x000ff00000000800 */
[----:B------:R-:W-:Y:S08]  /*2ef0*/  MUFU.EX2 R122, R122 ;  /* 0x0000007a007a7308 */ /* 0x000ff00000000800 */
[----:B------:R-:W-:Y:S08]  /*2f00*/  MUFU.EX2 R103, R90 ;  /* 0x0000005a00677308 */ /* 0x000ff00000000800 */
[----:B------:R0:W-:Y:S08]  /*2f10*/  MUFU.EX2 R123, R91 ;  /* 0x0000005b007b7308 */ /* 0x0001f00000000800 */
[----:B------:R-:W-:Y:S08]  /*2f20*/  MUFU.EX2 R88, R88 ;  /* 0x0000005800587308 */ /* 0x000ff00000000800 */
[----:B------:R-:W1:Y:S08]  /*2f30*/  MUFU.EX2 R89, R89 ;  /* 0x0000005900597308 */ /* 0x000e700000000800 */
[----:B------:R-:W-:Y:S08]  /*2f40*/  MUFU.EX2 R92, R92 ;  /* 0x0000005c005c7308 */ /* 0x000ff00000000800 */
[----:B------:R-:W1:Y:S08]  /*2f50*/  MUFU.EX2 R93, R93 ;  /* 0x0000005d005d7308 */ /* 0x000e700000000800 */
[----:B------:R-:W-:Y:S08]  /*2f60*/  MUFU.EX2 R96, R96 ;  /* 0x0000006000607308 */ /* 0x000ff00000000800 */
[----:B------:R-:W-:Y:S08]  /*2f70*/  MUFU.EX2 R97, R97 ;  /* 0x0000006100617308 */ /* 0x000ff00000000800 */
[----:B------:R-:W-:Y:S08]  /*2f80*/  MUFU.EX2 R100, R100 ;  /* 0x0000006400647308 */ /* 0x000ff00000000800 */
[----:B------:R-:W5:Y:S01]  /*2f90*/  MUFU.EX2 R101, R101 ;  /* 0x0000006500657308 */ /* 0x000f620000000800 */
[----:B0-----:R-:W-:Y:S01]  /*2fa0*/  F2FP.SATFINITE.E4M3.F32.PACK_AB_MERGE_C R91, R94, R23, RZ ;  /* 0x000000175e5b723e */ /* 0x001fe200048070ff */
[----:B--2---:R0:W-:Y:S01]  /*2fb0*/  STS.U8 [R109+UR17+0x8000], R115 ;  /* 0x008000736d007988 */ /* 0x0041e20008000011 */
[----:B------:R-:W-:-:S03]  /*2fc0*/  F2FP.SATFINITE.E4M3.F32.PACK_AB_MERGE_C R124, R98, R95, RZ ;  /* 0x0000005f627c723e */ /* 0x000fc600048070ff */
[----:B---3--:R2:W-:Y:S01]  /*2fd0*/  STS.U8 [R109+UR17+0x8200], R104 ;  /* 0x008200686d007988 */ /* 0x0085e20008000011 */
[----:B-1----:R-:W-:Y:S02]  /*2fe0*/  F2FP.SATFINITE.E4M3.F32.PACK_AB_MERGE_C R91, R89, R88, R91 ;  /* 0x00000058595b723e */ /* 0x002fe4000480705b */
[----:B------:R-:W-:Y:S02]  /*2ff0*/  F2FP.SATFINITE.E4M3.F32.PACK_AB_MERGE_C R124, R93, R92, R124 ;  /* 0x0000005c5d7c723e */ /* 0x000fe4000480707c */
[----:B0-----:R-:W-:Y:S02]  /*3000*/  F2FP.SATFINITE.E4M3.F32.PACK_AB_MERGE_C R115, R123, R103, RZ ;  /* 0x000000677b73723e */ /* 0x001fe400048070ff */
[----:B--2---:R-:W-:Y:S02]  /*3010*/  F2FP.SATFINITE.E4M3.F32.PACK_AB_MERGE_C R104, R122, R99, RZ ;  /* 0x000000637a68723e */ /* 0x004fe400048070ff */
[----:B-----5:R-:W-:Y:S02]  /*3020*/  F2FP.SATFINITE.E4M3.F32.PACK_AB_MERGE_C R115, R101, R100, R115 ;  /* 0x000000646573723e */ /* 0x020fe40004807073 */
[----:B------:R-:W-:Y:S01]  /*3030*/  F2FP.SATFINITE.E4M3.F32.PACK_AB_MERGE_C R104, R97, R96, R104 ;  /* 0x000000606168723e */ /* 0x000fe20004807068 */
[----:B------:R-:W-:Y:S01]  /*3040*/  STS.U8 [R109+UR17+0x8400], R105 ;  /* 0x008400696d007988 */ /* 0x000fe20008000011 */
[----:B------:R-:W-:-:S02]  /*3050*/  SEL R90, R91, R124, !P0 ;  /* 0x0000007c5b5a7207 */ /* 0x000fc40004000000 */
[----:B------:R-:W-:Y:S01]  /*3060*/  SEL R91, R124, R91, !P0 ;  /* 0x0000005b7c5b7207 */ /* 0x000fe20004000000 */
[----:B------:R-:W-:Y:S01]  /*3070*/  STS.U8 [R109+UR17+0x8600], R117 ;  /* 0x008600756d007988 */ /* 0x000fe20008000011 */
[----:B------:R-:W-:-:S03]  /*3080*/  SEL R124, R104, R115, !P0 ;  /* 0x00000073687c7207 */ /* 0x000fc60004000000 */
[----:B------:R-:W-:Y:S01]  /*3090*/  STS.U8 [R109+UR17+0x8800], R118 ;  /* 0x008800766d007988 */ /* 0x000fe20008000011 */
[----:B------:R-:W-:-:S03]  /*30a0*/  SEL R104, R115, R104, !P0 ;  /* 0x0000006873687207 */ /* 0x000fc60004000000 */
[----:B------:R-:W-:Y:S04]  /*30b0*/  STS.U8 [R109+UR17+0x8a00], R119 ;  /* 0x008a00776d007988 */ /* 0x000fe80008000011 */
[----:B------:R-:W-:Y:S04]  /*30c0*/  STS.U8 [R109+UR17+0x8c00], R120 ;  /* 0x008c00786d007988 */ /* 0x000fe80008000011 */
[----:B----4-:R-:W-:Y:S01]  /*30d0*/  STS.U8 [R109+UR17+0x8e00], R121 ;  /* 0x008e00796d007988 */ /* 0x010fe20008000011 */
[----:B------:R-:W-:Y:S01]  /*30e0*/  LOP3.LUT R115, R0, 0x1, RZ, 0x3c, !PT ;  /* 0x0000000100737812 */ /* 0x000fe200078e3cff */
[----:B------:R0:W-:Y:S06]  /*30f0*/  MEMBAR.ALL.CTA ;  /* 0x0000000000007992 */ /* 0x0001ec0000008000 */
[----:B0-----:R-:W0:Y:S04]  /*3100*/  FENCE.VIEW.ASYNC.S ;  /* 0x00000000000073c6 */ /* 0x001e280000000000 */
[----:B0-----:R-:W-:Y:S04]  /*3110*/  SHFL.IDX PT, R115, R91, R115, 0x1f ;  /* 0x00001f735b737589 */ /* 0x001fe800000e0000 */
[----:B------:R0:W-:Y:S01]  /*3120*/  SHFL.IDX PT, R91, R124, R0, 0x1f ;  /* 0x00001f007c5b7589 */ /* 0x0001e200000e0000 */
[----:B------:R-:W-:-:S01]  /*3130*/  FADD R18, -R102, R18 ;  /* 0x0000001266127221 */ /* 0x000fc20000000100 */
[----:B0-----:R-:W-:-:S02]  /*3140*/  LOP3.LUT R124, R0, 0x1, RZ, 0x3c, !PT ;  /* 0x00000001007c7812 */ /* 0x001fc400078e3cff */
[----:B------:R-:W0:Y:S01]  /*3150*/  SHFL.IDX PT, R90, R90, R0, 0x1f ;  /* 0x00001f005a5a7589 */ /* 0x000e2200000e0000 */
[----:B------:R-:W-:-:S03]  /*3160*/  FMUL R18, R18, 1.4426950216293334961 ;  /* 0x3fb8aa3b12127820 */ /* 0x000fc60000400000 */
[----:B------:R1:W2:Y:S02]  /*3170*/  SHFL.IDX PT, R104, R104, R124, 0x1f ;  /* 0x00001f7c68687589 */ /* 0x0002a400000e0000 */
[----:B-1----:R-:W-:-:S04]  /*3180*/  FADD R124, -R22, R20 ;  /* 0x00000014167c7221 */ /* 0x002fc80000000100 */
[----:B------:R-:W-:Y:S01]  /*3190*/  FMUL R124, R124, 1.4426950216293334961 ;  /* 0x3fb8aa3b7c7c7820 */ /* 0x000fe20000400000 */
[----:B------:R-:W1:Y:S08]  /*31a0*/  MUFU.EX2 R18, R18 ;  /* 0x0000001200127308 */ /* 0x000e700000000800 */
[----:B------:R-:W3:Y:S01]  /*31b0*/  MUFU.EX2 R105, R124 ;  /* 0x0000007c00697308 */ /* 0x000ee20000000800 */
[----:B------:R-:W-:-:S01]  /*31c0*/  FADD R20, R88, R89 ;  /* 0x0000005958147221 */ /* 0x000fc20000000000 */
[----:B0-----:R-:W-:-:S02]  /*31d0*/  PRMT R88, R90, R106, R115 ;  /* 0x0000006a5a587216 */ /* 0x001fc40000000073 */
[----:B------:R-:W-:Y:S02]  /*31e0*/  PRMT R89, R90, R107, R115 ;  /* 0x0000006b5a597216 */ /* 0x000fe40000000073 */
[--C-:B--2---:R-:W-:Y:S01]  /*31f0*/  PRMT R90, R91, R106, R104.reuse ;  /* 0x0000006a5b5a7216 */ /* 0x104fe20000000068 */
[-C--:B-1----:R-:W-:Y:S01]  /*3200*/  FMUL R24, R24, R18.reuse ;  /* 0x0000001218187220 */ /* 0x082fe20000400000 */
[-C--:B------:R-:W-:Y:S01]  /*3210*/  FMUL R25, R25, R18.reuse ;  /* 0x0000001219197220 */ /* 0x080fe20000400000 */
[-C--:B------:R-:W-:Y:S01]  /*3220*/  FMUL R28, R28, R18.reuse ;  /* 0x000000121c1c7220 */ /* 0x080fe20000400000 */
[-C--:B------:R-:W-:Y:S01]  /*3230*/  FMUL R29, R29, R18.reuse ;  /* 0x000000121d1d7220 */ /* 0x080fe20000400000 */
[-C--:B------:R-:W-:Y:S01]  /*3240*/  FMUL R32, R32, R18.reuse ;  /* 0x0000001220207220 */ /* 0x080fe20000400000 */
[-C--:B------:R-:W-:Y:S01]  /*3250*/  FMUL R33, R33, R18.reuse ;  /* 0x0000001221217220 */ /* 0x080fe20000400000 */
[-C--:B------:R-:W-:Y:S01]  /*3260*/  FMUL R36, R36, R18.reuse ;  /* 0x0000001224247220 */ /* 0x080fe20000400000 */
[-C--:B------:R-:W-:Y:S01]  /*3270*/  FMUL R37, R37, R18.reuse ;  /* 0x0000001225257220 */ /* 0x080fe20000400000 */
[-C--:B---3--:R-:W-:Y:S01]  /*3280*/  FMUL R26, R26, R105.reuse ;  /* 0x000000691a1a7220 */ /* 0x088fe20000400000 */
[-C--:B------:R-:W-:Y:S01]  /*3290*/  FMUL R27, R27, R105.reuse ;  /* 0x000000691b1b7220 */ /* 0x080fe20000400000 */
        /* <DEDUP_REMOVED lines=52> */
[----:B------:R-:W-:Y:S01]  /*35e0*/  FMUL R85, R85, R18 ;  /* 0x0000001255557220 */ /* 0x000fe20000400000 */
[----:B------:R-:W-:Y:S01]  /*35f0*/  FMUL R87, R87, R105 ;  /* 0x0000006957577220 */ /* 0x000fe20000400000 */
[----:B------:R-:W-:Y:S01]  /*3600*/  PRMT R91, R91, R107, R104 ;  /* 0x0000006b5b5b7216 */ /* 0x000fe20000000068 */
[----:B------:R-:W-:Y:S06]  /*3610*/  BAR.SYNC.DEFER_BLOCKING 0x0 ;  /* 0x0000000000007b1d */ /* 0x000fec0000010000 */
[----:B------:R-:W-:Y:S01]  /*3620*/  UMOV UR23, 0xc0000010 ;  /* 0xc000001000177882 */ /* 0x000fe20000000000 */
[----:B------:R-:W-:Y:S01]  /*3630*/  FADD R23, R23, R94 ;  /* 0x0000005e17177221 */ /* 0x000fe20000000000 */
[----:B------:R-:W0:Y:S01]  /*3640*/  LDC R124, c[0x0][0x280] ;  /* 0x0000a000ff7c7b82 */ /* 0x000e220000000800 */
[----:B------:R-:W-:-:S06]  /*3650*/  WARPGROUP.ARRIVE ;  /* 0x00000000000079c5 */ /* 0x000fcc0000000000 */
[----:B------:R-:W-:Y:S01]  /*3660*/  QGMMA.64x128x32.F32.E4M3.E4M3 R24, R88, gdesc[UR20], R24, gsb0 ;  /* 0x01e0001458187df3 */ /* 0x000fe20008000818 */
[----:B------:R-:W-:-:S01]  /*3670*/  FADD R20, R92, R20 ;  /* 0x000000145c147221 */ /* 0x000fc20000000000 */
[----:B------:R-:W-:-:S03]  /*3680*/  FADD R23, R95, R23 ;  /* 0x000000175f177221 */ /* 0x000fc60000000000 */
[----:B------:R-:W-:Y:S01]  /*3690*/  FADD R20, R93, R20 ;  /* 0x000000145d147221 */ /* 0x000fe20000000000 */
        /* <DEDUP_REMOVED lines=8> */
[----:B------:R-:W-:-:S04]  /*3720*/  FADD R23, R123, R23 ;  /* 0x000000177b177221 */ /* 0x000fc80000000000 */
[----:B------:R-:W1:Y:S04]  /*3730*/  SHFL.BFLY PT, R93, R20, 0x2, 0x1f ;  /* 0x0c401f00145d7f89 */ /* 0x000e6800000e0000 */
[----:B------:R-:W2:Y:S01]  /*3740*/  SHFL.BFLY PT, R92, R23, 0x2, 0x1f ;  /* 0x0c401f00175c7f89 */ /* 0x000ea200000e0000 */
[----:B------:R-:W-:Y:S01]  /*3750*/  UIADD3 UR5, UR5, 0x20, URZ ;  /* 0x0000002005057890 */ /* 0x000fe2000fffe03f */
[----:B-1----:R-:W-:Y:S01]  /*3760*/  FADD R93, R20, R93 ;  /* 0x0000005d145d7221 */ /* 0x002fe20000000000 */
[----:B--2---:R-:W-:-:S04]  /*3770*/  FADD R92, R23, R92 ;  /* 0x0000005c175c7221 */ /* 0x004fc80000000000 */
[----:B------:R-:W1:Y:S04]  /*3780*/  SHFL.BFLY PT, R20, R93, 0x1, 0x1f ;  /* 0x0c201f005d147f89 */ /* 0x000e6800000e0000 */
[----:B------:R-:W2:Y:S01]  /*3790*/  SHFL.BFLY PT, R23, R92, 0x1, 0x1f ;  /* 0x0c201f005c177f89 */ /* 0x000ea200000e0000 */
[----:B0-----:R-:W-:Y:S01]  /*37a0*/  ISETP.LE.AND P1, PT, R124, UR5, PT ;  /* 0x000000057c007c0c */ /* 0x001fe2000bf23270 */
[----:B------:R-:W-:Y:S01]  /*37b0*/  ULEA UR4, UR7, UR4, 0x5 ;  /* 0x0000000407047291 */ /* 0x000fe2000f8e283f */
[----:B------:R-:W-:Y:S02]  /*37c0*/  IMAD R19, R21, 0x20, R19 ;  /* 0x0000002015137824 */ /* 0x000fe400078e0213 */
[----:B-1----:R-:W-:Y:S01]  /*37d0*/  FADD R20, R93, R20 ;  /* 0x000000145d147221 */ /* 0x002fe20000000000 */
[----:B--2---:R-:W-:-:S03]  /*37e0*/  FADD R23, R92, R23 ;  /* 0x000000175c177221 */ /* 0x004fc60000000000 */
[----:B------:R-:W-:Y:S01]  /*37f0*/  FFMA R17, R18, R17, R20 ;  /* 0x0000001112117223 */ /* 0x000fe20000000014 */
[--C-:B------:R-:W-:Y:S02]  /*3800*/  IMAD.MOV.U32 R18, RZ, RZ, R102.reuse ;  /* 0x000000ffff127224 */ /* 0x100fe400078e0066 */
[----:B------:R-:W-:Y:S01]  /*3810*/  FFMA R16, R105, R16, R23 ;  /* 0x0000001069107223 */ /* 0x000fe20000000017 */
[----:B------:R-:W-:Y:S02]  /*3820*/  IMAD.MOV.U32 R23, RZ, RZ, R102 ;  /* 0x000000ffff177224 */ /* 0x000fe400078e0066 */
[----:B------:R-:W-:Y:S01]  /*3830*/  IMAD.MOV.U32 R20, RZ, RZ, R22 ;  /* 0x000000ffff147224 */ /* 0x000fe200078e0016 */
[----:B------:R-:W-:Y:S02]  /*3840*/  WARPGROUP.DEPBAR.LE gsb0, 0x0 ;  /* 0x00008000000079c5 */ /* 0x000fe40000010000 */
[----:B------:R-:W-:Y:S05]  /*3850*/  @!P1 BRA `(.L_x_1) ;  /* 0xffffffec00009947 */ /* 0x000fea000383ffff */
.L_x_0:
[C---:B------:R-:W-:Y:S01]  /*3860*/  FMUL R2, R17.reuse, 8388608 ;  /* 0x4b00000011027820 */ /* 0x040fe20000400000 */
[----:B------:R-:W-:Y:S01]  /*3870*/  FSETP.GEU.AND P0, PT, R17, 1.175494350822287508e-38, PT ;  /* 0x008000001100780b */ /* 0x000fe20003f0e000 */
[----:B------:R-:W-:Y:S01]  /*3880*/  IMAD.MOV.U32 R4, RZ, RZ, 0x3dc6b27f ;  /* 0x3dc6b27fff047424 */ /* 0x000fe200078e00ff */
[----:B------:R-:W-:Y:S01]  /*3890*/  FSETP.GEU.AND P2, PT, R16, 1.175494350822287508e-38, PT ;  /* 0x008000001000780b */ /* 0x000fe20003f4e000 */
[----:B------:R-:W-:Y:S01]  /*38a0*/  FMUL R7, R86, 0.25 ;  /* 0x3e80000056077820 */ /* 0x000fe20000400000 */
[----:B------:R-:W-:Y:S01]  /*38b0*/  FSEL R2, R2, R17, !P0 ;  /* 0x0000001102027208 */ /* 0x000fe20004000000 */
[----:B------:R-:W0:Y:S01]  /*38c0*/  S2R R104, SR_TID.X ;  /* 0x0000000000687919 */ /* 0x000e220000002100 */
[----:B------:R-:W1:Y:S01]  /*38d0*/  LDC.64 R96, c[0x0][0x228] ;  /* 0x00008a00ff607b82 */ /* 0x000e620000000a00 */
[----:B------:R-:W-:Y:S01]  /*38e0*/  ULDC.64 UR4, c[0x0][0x270] ;  /* 0x00009c0000047ab9 */ /* 0x000fe20000000a00 */
[C---:B------:R-:W-:Y:S01]  /*38f0*/  ISETP.GE.U32.AND P1, PT, R2.reuse, 0x7f800000, PT ;  /* 0x7f8000000200780c */ /* 0x040fe20003f26070 */
[----:B------:R-:W-:Y:S01]  /*3900*/  VIADD R3, R2, 0xc0cafb0d ;  /* 0xc0cafb0d02037836 */ /* 0x000fe20000000000 */
[----:B------:R-:W2:Y:S01]  /*3910*/  S2R R115, SR_TID.X ;  /* 0x0000000000737919 */ /* 0x000ea20000002100 */
[----:B------:R-:W-:-:S03]  /*3920*/  UIMAD UR4, UR16, UR4, URZ ;  /* 0x00000004100472a4 */ /* 0x000fc6000f8e023f */
[----:B------:R-:W-:Y:S01]  /*3930*/  LOP3.LUT R3, R3, 0xff800000, RZ, 0xc0, !PT ;  /* 0xff80000003037812 */ /* 0x000fe200078ec0ff */
[----:B------:R-:W3:Y:S04]  /*3940*/  S2R R112, SR_CTAID.X ;  /* 0x0000000000707919 */ /* 0x000ee80000002500 */
[----:B------:R-:W-:Y:S01]  /*3950*/  IMAD.IADD R5, R2, 0x1, -R3 ;  /* 0x0000000102057824 */ /* 0x000fe200078e0a03 */
[----:B------:R-:W-:Y:S01]  /*3960*/  I2FP.F32.S32 R3, R3 ;  /* 0x0000000300037245 */ /* 0x000fe20000201400 */
[----:B------:R-:W4:Y:S02]  /*3970*/  S2R R117, SR_TID.X ;  /* 0x0000000000757919 */ /* 0x000f240000002100 */
[----:B------:R-:W-:Y:S01]  /*3980*/  FADD R5, R5, -1 ;  /* 0xbf80000005057421 */ /* 0x000fe20000000000 */
[----:B------:R-:W5:Y:S03]  /*3990*/  S2R R118, SR_TID.X ;  /* 0x0000000000767919 */ /* 0x000f660000002100 */
[----:B------:R-:W-:-:S04]  /*39a0*/  FFMA.FTZ R0, R5, R4, -0.16845393180847167969 ;  /* 0xbe2c7f3005007423 */ /* 0x000fc80000010004 */
[----:B------:R-:W-:-:S04]  /*39b0*/  FFMA.FTZ R0, R5, R0, 0.1716887056827545166 ;  /* 0x3e2fcf2a05007423 */ /* 0x000fc80000010000 */
[----:B------:R-:W-:Y:S01]  /*39c0*/  FFMA.FTZ R0, R5, R0, -0.17900948226451873779 ;  /* 0xbe374e4305007423 */ /* 0x000fe20000010000 */
[----:B0-----:R-:W-:-:S03]  /*39d0*/  LOP3.LUT R104, R104, 0x7, RZ, 0xc0, !PT ;  /* 0x0000000768687812 */ /* 0x001fc600078ec0ff */
[----:B------:R-:W-:Y:S01]  /*39e0*/  FFMA.FTZ R0, R5, R0, 0.20512372255325317383 ;  /* 0x3e520bf405007423 */ /* 0x000fe20000010000 */
[----:B--2---:R-:W-:-:S03]  /*39f0*/  IMAD.SHL.U32 R8, R115, 0x8, RZ ;  /* 0x0000000873087824 */ /* 0x004fc600078e00ff */
[----:B------:R-:W-:Y:S01]  /*3a00*/  FFMA.FTZ R0, R5, R0, -0.24046532809734344482 ;  /* 0xbe763c8b05007423 */ /* 0x000fe20000010000 */
[----:B------:R-:W-:Y:S01]  /*3a10*/  IMAD.SHL.U32 R9, R104, 0x10, RZ ;  /* 0x0000001068097824 */ /* 0x000fe200078e00ff */
[----:B------:R-:W-:Y:S01]  /*3a20*/  LOP3.LUT R113, R115, 0xff, RZ, 0xc0, !PT ;  /* 0x000000ff73717812 */ /* 0x000fe200078ec0ff */
[----:B------:R-:W0:Y:S01]  /*3a30*/  S2R R104, SR_TID.X ;  /* 0x0000000000687919 */ /* 0x000e220000002100 */
[C---:B------:R-:W-:Y:S01]  /*3a40*/  FFMA.FTZ R0, R5.reuse, R0, 0.28857114911079406738 ;  /* 0x3e93bf9905007423 */ /* 0x040fe20000010000 */
[----:B------:R-:W-:Y:S02]  /*3a50*/  LOP3.LUT R8, R8, 0xf80, RZ, 0xc0, !PT ;  /* 0x00000f8008087812 */ /* 0x000fe400078ec0ff */
[----:B---3--:R-:W-:Y:S02]  /*3a60*/  IMAD R112, R112, 0x100, R113 ;  /* 0x0000010070707824 */ /* 0x008fe400078e0271 */
[----:B------:R-:W-:Y:S01]  /*3a70*/  FFMA.FTZ R0, R5, R0, -0.36067417263984680176 ;  /* 0xbeb8aa4905007423 */ /* 0x000fe20000010000 */
[----:B------:R-:W-:-:S02]  /*3a80*/  LEA.HI R89, R115, 0x76, RZ, 0x18 ;  /* 0x0000007673597811 */ /* 0x000fc400078fc0ff */
[----:B----4-:R-:W-:Y:S01]  /*3a90*/  LEA.HI R113, R117, 0x36, RZ, 0x18 ;  /* 0x0000003675717811 */ /* 0x010fe200078fc0ff */
[----:B------:R-:W-:Y:S01]  /*3aa0*/  FFMA.FTZ R0, R5, R0, 0.48089820146560668945 ;  /* 0x3ef6384a05007423 */ /* 0x000fe20000010000 */
[----:B------:R-:W-:Y:S02]  /*3ab0*/  LEA.HI R114, R117, 0x32, RZ, 0x18 ;  /* 0x0000003275727811 */ /* 0x000fe400078fc0ff */
[----:B------:R-:W-:Y:S01]  /*3ac0*/  LEA.HI R93, R115, 0x7a, RZ, 0x18 ;  /* 0x0000007a735d7811 */ /* 0x000fe200078fc0ff */
[----:B------:R-:W-:-:S04]  /*3ad0*/  FFMA.FTZ R0, R5, R0, -0.72134751081466674805 ;  /* 0xbf38aa3b05007423 */ /* 0x000fc80000010000 */
[----:B------:R-:W-:-:S04]  /*3ae0*/  FMUL R0, R5, R0 ;  /* 0x0000000005007220 */ /* 0x000fc80000400000 */
[----:B------:R-:W-:-:S04]  /*3af0*/  FMUL R0, R5, R0 ;  /* 0x0000000005007220 */ /* 0x000fc80000400000 */
[----:B------:R-:W-:Y:S01]  /*3b00*/  FFMA.FTZ R5, R5, 1.4426950216293334961, R0 ;  /* 0x3fb8aa3b05057823 */ /* 0x000fe20000010000 */
[----:B------:R-:W-:Y:S01]  /*3b10*/  FSEL R0, RZ, -23, P0 ;  /* 0xc1b80000ff007808 */ /* 0x000fe20000000000 */
[----:B------:R-:W-:Y:S01]  /*3b20*/  BAR.SYNC.DEFER_BLOCKING 0x0 ;  /* 0x0000000000007b1d */ /* 0x000fe20000010000 */
[----:B------:R-:W-:-:S03]  /*3b30*/  FSETP.NEU.AND P0, PT, R2, RZ, PT ;  /* 0x000000ff0200720b */ /* 0x000fc60003f0d000 */
[----:B------:R-:W-:Y:S01]  /*3b40*/  FFMA.FTZ R0, R3, 1.1920928955078125e-07, R0 ;  /* 0x3400000003007823 */ /* 0x000fe20000010000 */
[----:B------:R-:W-:Y:S01]  /*3b50*/  FMUL R3, R16, 8388608 ;  /* 0x4b00000010037820 */ /* 0x000fe20000400000 */
[----:B0-----:R-:W-:Y:S02]  /*3b60*/  SHF.R.U32.HI R104, RZ, 0x8, R104 ;  /* 0x00000008ff687819 */ /* 0x001fe40000011668 */
[----:B------:R-:W-:Y:S01]  /*3b70*/  FADD R0, R0, R5 ;  /* 0x0000000500007221 */ /* 0x000fe20000000000 */
[----:B------:R-:W-:Y:S01]  /*3b80*/  @P1 IMAD.MOV.U32 R5, RZ, RZ, 0x7f800000 ;  /* 0x7f800000ff051424 */ /* 0x000fe200078e00ff */
[----:B------:R-:W-:Y:S02]  /*3b90*/  FSEL R20, R3, R16, !P2 ;  /* 0x0000001003147208 */ /* 0x000fe40005000000 */
[----:B------:R-:W-:Y:S01]  /*3ba0*/  FSEL R3, RZ, -23, P2 ;  /* 0xc1b80000ff037808 */ /* 0x000fe20001000000 */
[----:B------:R-:W-:Y:S01]  /*3bb0*/  @P1 FFMA.FTZ R0, R2, R5, +INF ;  /* 0x7f80000002001423 */ /* 0x000fe20000010005 */
[----:B------:R-:W-:Y:S01]  /*3bc0*/  FSETP.GT.AND P1, PT, |R16|, 8.50705917302346158658e+37, PT ;  /* 0x7e8000001000780b */ /* 0x000fe20003f24200 */
[----:B------:R-:W-:Y:S01]  /*3bd0*/  VIADD R5, R20, 0xc0cafb0d ;  /* 0xc0cafb0d14057836 */ /* 0x000fe20000000000 */
[----:B------:R-:W-:-:S02]  /*3be0*/  FSETP.GEU.AND P2, PT, |R16|, 1.175494350822287508e-38, PT ;  /* 0x008000001000780b */ /* 0x000fc40003f4e200 */
[----:B------:R-:W-:Y:S01]  /*3bf0*/  FSEL R86, R7, R86, P1 ;  /* 0x0000005607567208 */ /* 0x000fe20000800000 */
[----:B------:R-:W-:Y:S01]  /*3c00*/  FMUL R7, R82, 0.25 ;  /* 0x3e80000052077820 */ /* 0x000fe20000400000 */
[----:B------:R-:W-:Y:S02]  /*3c10*/  LOP3.LUT R5, R5, 0xff800000, RZ, 0xc0, !PT ;  /* 0xff80000005057812 */ /* 0x000fe400078ec0ff */
[----:B------:R-:W-:Y:S02]  /*3c20*/  SGXT.U32 R104, R104, 0x1 ;  /* 0x000000016868781a */ /* 0x000fe40000000000 */
[----:B------:R-:W-:Y:S02]  /*3c30*/  I2FP.F32.S32 R2, R5 ;  /* 0x0000000500027245 */ /* 0x000fe40000201400 */
[----:B------:R-:W-:Y:S01]  /*3c40*/  FSEL R82, R7, R82, P1 ;  /* 0x0000005207527208 */ /* 0x000fe20000800000 */
[----:B------:R-:W-:Y:S01]  /*3c50*/  FMUL R7, R78, 0.25 ;  /* 0x3e8000004e077820 */ /* 0x000fe20000400000 */
[----:B------:R-:W-:Y:S01]  /*3c60*/  @P1 FMUL R16, R16, 0.25 ;  /* 0x3e80000010101820 */ /* 0x000fe20000400000 */
[----:B------:R-:W-:Y:S01]  /*3c70*/  FFMA.FTZ R3, R2, 1.1920928955078125e-07, R3 ;  /* 0x3400000002037823 */ /* 0x000fe20000010003 */
[----:B------:R-:W-:Y:S01]  /*3c80*/  FMUL R2, R87, 0.25 ;  /* 0x3e80000057027820 */ /* 0x000fe20000400000 */
[----:B------:R-:W-:Y:S01]  /*3c90*/  @!P2 FMUL R86, R86, 16777216 ;  /* 0x4b8000005656a820 */ /* 0x000fe20000400000 */
[----:B------:R-:W-:Y:S01]  /*3ca0*/  FSEL R78, R7, R78, P1 ;  /* 0x0000004e074e7208 */ /* 0x000fe20000800000 */
        /* <DEDUP_REMOVED lines=83> */
[----:B------:R-:W-:Y:S01]  /*41e0*/  @!P2 FMUL R26, R26, 16777216 ;  /* 0x4b8000001a1aa820 */ /* 0x000fe20000400000 */
[----:B------:R-:W0:Y:S01]  /*41f0*/  MUFU.RCP R16, R16 ;  /* 0x0000001000107308 */ /* 0x000e220000001000 */
[----:B------:R-:W-:Y:S01]  /*4200*/  @!P2 FMUL R35, R35, 16777216 ;  /* 0x4b8000002323a820 */ /* 0x000fe20000400000 */
[----:B------:R-:W-:Y:S01]  /*4210*/  FSEL R31, R2, R31, P1 ;  /* 0x0000001f021f7208 */ /* 0x000fe20000800000 */
[----:B------:R-:W-:Y:S01]  /*4220*/  FMUL R2, R27, 0.25 ;  /* 0x3e8000001b027820 */ /* 0x000fe20000400000 */
[----:B------:R-:W-:-:S03]  /*4230*/  FSEL R0, R0, -INF , P0 ;  /* 0xff80000000007808 */ /* 0x000fc60000000000 */
[----:B------:R-:W-:Y:S01]  /*4240*/  @!P2 FMUL R31, R31, 16777216 ;  /* 0x4b8000001f1fa820 */ /* 0x000fe20000400000 */
[----:B------:R-:W-:Y:S01]  /*4250*/  FSEL R27, R2, R27, P1 ;  /* 0x0000001b021b7208 */ /* 0x000fe20000800000 */
[----:B------:R-:W-:Y:S01]  /*4260*/  FMUL R2, R85, 0.25 ;  /* 0x3e80000055027820 */ /* 0x000fe20000400000 */
[----:B------:R-:W-:-:S03]  /*4270*/  FSETP.GT.AND P1, PT, |R17|, 8.50705917302346158658e+37, PT ;  /* 0x7e8000001100780b */ /* 0x000fc60003f24200 */
[----:B------:R-:W-:Y:S01]  /*4280*/  @!P2 FMUL R27, R27, 16777216 ;  /* 0x4b8000001b1ba820 */ /* 0x000fe20000400000 */
[----:B------:R-:W-:Y:S01]  /*4290*/  FSEL R85, R2, R85, P1 ;  /* 0x0000005502557208 */ /* 0x000fe20000800000 */
[----:B------:R-:W-:Y:S01]  /*42a0*/  FMUL R2, R81, 0.25 ;  /* 0x3e80000051027820 */ /* 0x000fe20000400000 */
[----:B------:R-:W-:Y:S01]  /*42b0*/  FSEL R84, R7, R84, P1 ;  /* 0x0000005407547208 */ /* 0x000fe20000800000 */
[----:B------:R-:W-:Y:S01]  /*42c0*/  FMUL R7, R80, 0.25 ;  /* 0x3e80000050077820 */ /* 0x000fe20000400000 */
[----:B------:R-:W-:Y:S01]  /*42d0*/  FSETP.GEU.AND P2, PT, |R17|, 1.175494350822287508e-38, PT ;  /* 0x008000001100780b */ /* 0x000fe20003f4e200 */
[----:B0-----:R-:W-:Y:S01]  /*42e0*/  FMUL R87, R16, R87 ;  /* 0x0000005710577220 */ /* 0x001fe20000400000 */
[----:B------:R-:W-:Y:S01]  /*42f0*/  FSEL R81, R2, R81, P1 ;  /* 0x0000005102517208 */ /* 0x000fe20000800000 */
[----:B------:R-:W-:Y:S01]  /*4300*/  FMUL R2, R77, 0.25 ;  /* 0x3e8000004d027820 */ /* 0x000fe20000400000 */
[----:B------:R-:W-:Y:S01]  /*4310*/  FSEL R80, R7, R80, P1 ;  /* 0x0000005007507208 */ /* 0x000fe20000800000 */
[----:B------:R-:W-:Y:S01]  /*4320*/  FMUL R7, R76, 0.25 ;  /* 0x3e8000004c077820 */ /* 0x000fe20000400000 */
[----:B------:R-:W-:Y:S01]  /*4330*/  @P1 FMUL R17, R17, 0.25 ;  /* 0x3e80000011111820 */ /* 0x000fe20000400000 */
[----:B------:R-:W-:Y:S01]  /*4340*/  FMUL R86, R16, R86 ;  /* 0x0000005610567220 */ /* 0x000fe20000400000 */
[----:B------:R-:W-:Y:S01]  /*4350*/  FSEL R77, R2, R77, P1 ;  /* 0x0000004d024d7208 */ /* 0x000fe20000800000 */
[----:B------:R-:W-:Y:S01]  /*4360*/  FMUL R2, R73, 0.25 ;  /* 0x3e80000049027820 */ /* 0x000fe20000400000 */
[----:B------:R-:W-:Y:S01]  /*4370*/  FSEL R76, R7, R76, P1 ;  /* 0x0000004c074c7208 */ /* 0x000fe20000800000 */
[----:B------:R-:W-:Y:S01]  /*4380*/  FMUL R7, R72, 0.25 ;  /* 0x3e80000048077820 */ /* 0x000fe20000400000 */
[----:B------:R-:W-:Y:S01]  /*4390*/  FMUL R83, R16, R83 ;  /* 0x0000005310537220 */ /* 0x000fe20000400000 */
[----:B------:R-:W-:Y:S01]  /*43a0*/  @!P2 FMUL R17, R17, 16777216 ;  /* 0x4b8000001111a820 */ /* 0x000fe20000400000 */
[----:B------:R-:W-:Y:S01]  /*43b0*/  FSEL R73, R2, R73, P1 ;  /* 0x0000004902497208 */ /* 0x000fe20000800000 */
[----:B------:R-:W-:Y:S01]  /*43c0*/  FMUL R2, R69, 0.25 ;  /* 0x3e80000045027820 */ /* 0x000fe20000400000 */
[----:B------:R-:W-:Y:S01]  /*43d0*/  FSEL R72, R7, R72, P1 ;  /* 0x0000004807487208 */ /* 0x000fe20000800000 */
[----:B------:R-:W-:Y:S01]  /*43e0*/  FMUL R7, R68, 0.25 ;  /* 0x3e80000044077820 */ /* 0x000fe20000400000 */
[----:B------:R-:W-:Y:S01]  /*43f0*/  @!P2 FMUL R85, R85, 16777216 ;  /* 0x4b8000005555a820 */ /* 0x000fe20000400000 */
[----:B------:R-:W0:Y:S01]  /*4400*/  MUFU.RCP R17, R17 ;  /* 0x0000001100117308 */ /* 0x000e220000001000 */
[----:B------:R-:W-:Y:S01]  /*4410*/  FSEL R69, R2, R69, P1 ;  /* 0x0000004502457208 */ /* 0x000fe20000800000 */
[----:B------:R-:W-:Y:S01]  /*4420*/  FMUL R2, R65, 0.25 ;  /* 0x3e80000041027820 */ /* 0x000fe20000400000 */
[----:B------:R-:W-:Y:S01]  /*4430*/  FSEL R68, R7, R68, P1 ;  /* 0x0000004407447208 */ /* 0x000fe20000800000 */
[----:B------:R-:W-:Y:S01]  /*4440*/  FMUL R7, R64, 0.25 ;  /* 0x3e80000040077820 */ /* 0x000fe20000400000 */
[----:B------:R-:W-:Y:S01]  /*4450*/  @!P2 FMUL R84, R84, 16777216 ;  /* 0x4b8000005454a820 */ /* 0x000fe20000400000 */
[----:B------:R-:W-:Y:S01]  /*4460*/  @!P2 FMUL R81, R81, 16777216 ;  /* 0x4b8000005151a820 */ /* 0x000fe20000400000 */
        /* <DEDUP_REMOVED lines=61> */
[----:B------:R-:W-:Y:S01]  /*4840*/  @!P2 FMUL R40, R40, 16777216 ;  /* 0x4b8000002828a820 */ /* 0x000fe20000400000 */
[----:B------:R-:W-:Y:S01]  /*4850*/  LOP3.LUT R2, R115, 0x8, RZ, 0xc0, !PT ;  /* 0x0000000873027812 */ /* 0x000fe200078ec0ff */
[----:B------:R-:W-:Y:S01]  /*4860*/  @!P2 FMUL R37, R37, 16777216 ;  /* 0x4b8000002525a820 */ /* 0x000fe20000400000 */
[----:B------:R-:W-:Y:S01]  /*4870*/  FSEL R24, R7, R24, P1 ;  /* 0x0000001807187208 */ /* 0x000fe20000800000 */
[----:B------:R-:W-:Y:S01]  /*4880*/  @!P2 FMUL R36, R36, 16777216 ;  /* 0x4b8000002424a820 */ /* 0x000fe20000400000 */
[----:B------:R-:W-:Y:S01]  /*4890*/  LEA R21, R2, UR17, 0x9 ;  /* 0x0000001102157c11 */ /* 0x000fe2000f8e48ff */
[----:B------:R-:W-:Y:S01]  /*48a0*/  @!P2 FMUL R33, R33, 16777216 ;  /* 0x4b8000002121a820 */ /* 0x000fe20000400000 */
[----:B------:R-:W-:Y:S01]  /*48b0*/  @!P2 FMUL R32, R32, 16777216 ;  /* 0x4b8000002020a820 */ /* 0x000fe20000400000 */
[----:B------:R-:W-:Y:S01]  /*48c0*/  @!P2 FMUL R29, R29, 16777216 ;  /* 0x4b8000001d1da820 */ /* 0x000fe20000400000 */
[----:B------:R-:W-:Y:S01]  /*48d0*/  @!P2 FMUL R28, R28, 16777216 ;  /* 0x4b8000001c1ca820 */ /* 0x000fe20000400000 */
[----:B------:R-:W-:Y:S01]  /*48e0*/  @!P2 FMUL R25, R25, 16777216 ;  /* 0x4b8000001919a820 */ /* 0x000fe20000400000 */
[----:B------:R-:W-:Y:S01]  /*48f0*/  @!P2 FMUL R24, R24, 16777216 ;  /* 0x4b8000001818a820 */ /* 0x000fe20000400000 */
[----:B------:R-:W-:Y:S01]  /*4900*/  IADD3 R21, R9, R21, R8 ;  /* 0x0000001509157210 */ /* 0x000fe20007ffe008 */
[----:B------:R-:W-:-:S02]  /*4910*/  IMAD.SHL.U32 R8, R115, 0x4, RZ ;  /* 0x0000000473087824 */ /* 0x000fc400078e00ff */
[C---:B0-----:R-:W-:Y:S01]  /*4920*/  FMUL R85, R17.reuse, R85 ;  /* 0x0000005511557220 */ /* 0x041fe20000400000 */
[C---:B------:R-:W-:Y:S01]  /*4930*/  FMUL R84, R17.reuse, R84 ;  /* 0x0000005411547220 */ /* 0x040fe20000400000 */
        /* <DEDUP_REMOVED lines=28> */
[----:B------:R-:W-:Y:S01]  /*4b00*/  FMUL R6, R17, R25 ;  /* 0x0000001911067220 */ /* 0x000fe20000400000 */
[----:B------:R-:W-:Y:S01]  /*4b10*/  LOP3.LUT R9, R115, 0x7, RZ, 0xc0, !PT ;  /* 0x0000000773097812 */ /* 0x000fe200078ec0ff */
        /* <DEDUP_REMOVED lines=29> */
[----:B------:R-:W-:Y:S01]  /*4cf0*/  FMUL R16, R16, R26 ;  /* 0x0000001a10107220 */ /* 0x000fe20000400000 */
[----:B------:R-:W-:-:S02]  /*4d00*/  LOP3.LUT R8, R8, 0x3c0, RZ, 0xc0, !PT ;  /* 0x000003c008087812 */ /* 0x000fc400078ec0ff */
[----:B------:R-:W-:Y:S02]  /*4d10*/  LEA R9, R9, UR17, 0x3 ;  /* 0x0000001109097c11 */ /* 0x000fe4000f8e18ff */
[----:B------:R-:W-:Y:S02]  /*4d20*/  F2FP.SATFINITE.E4M3.F32.PACK_AB_MERGE_C R6, R6, R17, RZ ;  /* 0x000000110606723e */ /* 0x000fe400048070ff */
[----:B------:R-:W-:Y:S01]  /*4d30*/  F2FP.SATFINITE.E4M3.F32.PACK_AB_MERGE_C R7, R7, R28, RZ ;  /* 0x0000001c0707723e */ /* 0x000fe200048070ff */
[----:B------:R-:W-:Y:S01]  /*4d40*/  IMAD.IADD R9, R8, 0x1, R9 ;  /* 0x0000000108097824 */ /* 0x000fe200078e0209 */
[----:B------:R-:W-:Y:S02]  /*4d50*/  F2FP.SATFINITE.E4M3.F32.PACK_AB_MERGE_C R32, R33, R32, RZ ;  /* 0x000000202120723e */ /* 0x000fe400048070ff */
[----:B------:R-:W-:Y:S02]  /*4d60*/  F2FP.SATFINITE.E4M3.F32.PACK_AB_MERGE_C R16, R27, R16, RZ ;  /* 0x000000101b10723e */ /* 0x000fe400048070ff */
[----:B------:R-:W-:-:S02]  /*4d70*/  F2FP.SATFINITE.E4M3.F32.PACK_AB_MERGE_C R30, R31, R30, RZ ;  /* 0x0000001e1f1e723e */ /* 0x000fc400048070ff */
[----:B------:R-:W-:Y:S02]  /*4d80*/  F2FP.SATFINITE.E4M3.F32.PACK_AB_MERGE_C R34, R35, R34, RZ ;  /* 0x000000222322723e */ /* 0x000fe400048070ff */
[----:B------:R-:W-:Y:S02]  /*4d90*/  F2FP.SATFINITE.E4M3.F32.PACK_AB_MERGE_C R40, R41, R40, RZ ;  /* 0x000000282928723e */ /* 0x000fe400048070ff */
[----:B------:R-:W-:Y:S02]  /*4da0*/  F2FP.SATFINITE.E4M3.F32.PACK_AB_MERGE_C R44, R45, R44, RZ ;  /* 0x0000002c2d2c723e */ /* 0x000fe400048070ff */
[----:B------:R-:W-:Y:S02]  /*4db0*/  F2FP.SATFINITE.E4M3.F32.PACK_AB_MERGE_C R48, R49, R48, RZ ;  /* 0x000000303130723e */ /* 0x000fe400048070ff */
[----:B------:R-:W-:Y:S02]  /*4dc0*/  F2FP.SATFINITE.E4M3.F32.PACK_AB_MERGE_C R56, R57, R56, RZ ;  /* 0x000000383938723e */ /* 0x000fe400048070ff */
[----:B------:R-:W-:-:S02]  /*4dd0*/  F2FP.SATFINITE.E4M3.F32.PACK_AB_MERGE_C R60, R61, R60, RZ ;  /* 0x0000003c3d3c723e */ /* 0x000fc400048070ff */
[----:B------:R-:W-:Y:S02]  /*4de0*/  F2FP.SATFINITE.E4M3.F32.PACK_AB_MERGE_C R64, R65, R64, RZ ;  /* 0x000000404140723e */ /* 0x000fe400048070ff */
[----:B------:R-:W-:Y:S02]  /*4df0*/  LOP3.LUT R25, R6, 0xffff, RZ, 0xc0, !PT ;  /* 0x0000ffff06197812 */ /* 0x000fe400078ec0ff */
[----:B------:R-:W-:Y:S02]  /*4e00*/  LOP3.LUT R26, R7, 0xffff, RZ, 0xc0, !PT ;  /* 0x0000ffff071a7812 */ /* 0x000fe400078ec0ff */
[----:B------:R-:W-:Y:S02]  /*4e10*/  LOP3.LUT R32, R32, 0xffff, RZ, 0xc0, !PT ;  /* 0x0000ffff20207812 */ /* 0x000fe400078ec0ff */
[----:B------:R-:W-:Y:S02]  /*4e20*/  LOP3.LUT R17, R16, 0xffff, RZ, 0xc0, !PT ;  /* 0x0000ffff10117812 */ /* 0x000fe400078ec0ff */
[----:B------:R-:W-:-:S02]  /*4e30*/  LOP3.LUT R30, R30, 0xffff, RZ, 0xc0, !PT ;  /* 0x0000ffff1e1e7812 */ /* 0x000fc400078ec0ff */
[----:B------:R-:W-:Y:S02]  /*4e40*/  LOP3.LUT R34, R34, 0xffff, RZ, 0xc0, !PT ;  /* 0x0000ffff22227812 */ /* 0x000fe400078ec0ff */
[----:B------:R-:W-:Y:S02]  /*4e50*/  LOP3.LUT R40, R40, 0xffff, RZ, 0xc0, !PT ;  /* 0x0000ffff28287812 */ /* 0x000fe400078ec0ff */
[----:B------:R-:W-:Y:S02]  /*4e60*/  LOP3.LUT R48, R48, 0xffff, RZ, 0xc0, !PT ;  /* 0x0000ffff30307812 */ /* 0x000fe400078ec0ff */
[----:B------:R-:W-:Y:S02]  /*4e70*/  LOP3.LUT R13, R44, 0xffff, RZ, 0xc0, !PT ;  /* 0x0000ffff2c0d7812 */ /* 0x000fe400078ec0ff */
[----:B------:R-:W-:Y:S02]  /*4e80*/  LOP3.LUT R56, R56, 0xffff, RZ, 0xc0, !PT ;  /* 0x0000ffff38387812 */ /* 0x000fe400078ec0ff */
[----:B------:R-:W-:-:S02]  /*4e90*/  LOP3.LUT R19, R60, 0xffff, RZ, 0xc0, !PT ;  /* 0x0000ffff3c137812 */ /* 0x000fc400078ec0ff */
[----:B------:R-:W-:Y:S02]  /*4ea0*/  LOP3.LUT R64, R64, 0xffff, RZ, 0xc0, !PT ;  /* 0x0000ffff40407812 */ /* 0x000fe400078ec0ff */
[----:B------:R-:W-:Y:S02]  /*4eb0*/  F2FP.SATFINITE.E4M3.F32.PACK_AB_MERGE_C R42, R43, R42, RZ ;  /* 0x0000002a2b2a723e */ /* 0x000fe400048070ff */
[----:B------:R-:W-:Y:S02]  /*4ec0*/  F2FP.SATFINITE.E4M3.F32.PACK_AB_MERGE_C R46, R47, R46, RZ ;  /* 0x0000002e2f2e723e */ /* 0x000fe400048070ff */
[----:B------:R-:W-:Y:S02]  /*4ed0*/  LEA.HI R2, R2, R9, RZ, 0x1f ;  /* 0x0000000902027211 */ /* 0x000fe400078ff8ff */
[----:B------:R-:W-:Y:S02]  /*4ee0*/  PRMT R6, R32, 0x3340, R1 ;  /* 0x0000334020067816 */ /* 0x000fe40000000001 */
[----:B------:R-:W-:-:S02]  /*4ef0*/  PRMT R7, R25, 0x3340, R26 ;  /* 0x0000334019077816 */ /* 0x000fc4000000001a */
[--C-:B------:R-:W-:Y:S02]  /*4f00*/  PRMT R9, R34, 0x3340, R1.reuse ;  /* 0x0000334022097816 */ /* 0x100fe40000000001 */
[----:B------:R-:W-:Y:S02]  /*4f10*/  PRMT R8, R17, 0x3340, R30 ;  /* 0x0000334011087816 */ /* 0x000fe4000000001e */
[----:B------:R-:W-:Y:S02]  /*4f20*/  PRMT R15, R48, 0x3340, R1 ;  /* 0x00003340300f7816 */ /* 0x000fe40000000001 */
[----:B------:R-:W-:Y:S02]  /*4f30*/  PRMT R10, R40, 0x3340, R13 ;  /* 0x00003340280a7816 */ /* 0x000fe4000000000d */
[----:B------:R-:W-:Y:S02]  /*4f40*/  PRMT R29, R64, 0x3340, R1 ;  /* 0x00003340401d7816 */ /* 0x000fe40000000001 */
[----:B------:R-:W-:-:S02]  /*4f50*/  PRMT R12, R56, 0x3340, R19 ;  /* 0x00003340380c7816 */ /* 0x000fc40000000013 */
[----:B------:R-:W-:Y:S02]  /*4f60*/  LOP3.LUT R27, R42, 0xffff, RZ, 0xc0, !PT ;  /* 0x0000ffff2a1b7812 */ /* 0x000fe400078ec0ff */
[----:B------:R-:W-:Y:S02]  /*4f70*/  LOP3.LUT R46, R46, 0xffff, RZ, 0xc0, !PT ;  /* 0x0000ffff2e2e7812 */ /* 0x000fe400078ec0ff */
[----:B------:R-:W-:Y:S02]  /*4f80*/  SHF.R.U32.HI R25, RZ, 0x8, R25 ;  /* 0x00000008ff197819 */ /* 0x000fe40000011619 */
[----:B------:R-:W-:Y:S02]  /*4f90*/  SHF.R.U32.HI R26, RZ, 0x8, R26 ;  /* 0x00000008ff1a7819 */ /* 0x000fe4000001161a */
[----:B------:R-:W-:Y:S02]  /*4fa0*/  PRMT R7, R7, 0x5410, R6 ;  /* 0x0000541007077816 */ /* 0x000fe40000000006 */
[----:B------:R-:W-:-:S02]  /*4fb0*/  PRMT R6, R8, 0x5410, R9 ;  /* 0x0000541008067816 */ /* 0x000fc40000000009 */
[----:B------:R-:W-:Y:S02]  /*4fc0*/  SHF.R.U32.HI R40, RZ, 0x8, R40 ;  /* 0x00000008ff287819 */ /* 0x000fe40000011628 */
[----:B------:R-:W-:Y:S02]  /*4fd0*/  SHF.R.U32.HI R13, RZ, 0x8, R13 ;  /* 0x00000008ff0d7819 */ /* 0x000fe4000001160d */
[----:B------:R-:W-:Y:S02]  /*4fe0*/  PRMT R8, R10, 0x5410, R15 ;  /* 0x000054100a087816 */ /* 0x000fe4000000000f */
[----:B------:R-:W-:Y:S02]  /*4ff0*/  PRMT R12, R12, 0x5410, R29 ;  /* 0x000054100c0c7816 */ /* 0x000fe4000000001d */
[----:B------:R-:W-:Y:S02]  /*5000*/  SHF.R.U32.HI R17, RZ, 0x8, R17 ;  /* 0x00000008ff117819 */ /* 0x000fe40000011611 */
[----:B------:R-:W-:-:S02]  /*5010*/  PRMT R10, R27, 0x3340, R46 ;  /* 0x000033401b0a7816 */ /* 0x000fc4000000002e */
[----:B------:R-:W-:Y:S02]  /*5020*/  LOP3.LUT R29, R26, 0xffff, RZ, 0xc0, !PT ;  /* 0x0000ffff1a1d7812 */ /* 0x000fe400078ec0ff */
[----:B------:R-:W-:Y:S02]  /*5030*/  LOP3.LUT R42, R25, 0xffff, RZ, 0xc0, !PT ;  /* 0x0000ffff192a7812 */ /* 0x000fe400078ec0ff */
[----:B------:R-:W-:Y:S02]  /*5040*/  SHF.R.U32.HI R27, RZ, 0x8, R27 ;  /* 0x00000008ff1b7819 */ /* 0x000fe4000001161b */
[----:B------:R-:W-:Y:S02]  /*5050*/  LOP3.LUT R13, R13, 0xffff, RZ, 0xc0, !PT ;  /* 0x0000ffff0d0d7812 */ /* 0x000fe400078ec0ff */
[----:B------:R-:W-:Y:S02]  /*5060*/  LOP3.LUT R40, R40, 0xffff, RZ, 0xc0, !PT ;  /* 0x0000ffff28287812 */ /* 0x000fe400078ec0ff */
[----:B------:R-:W-:-:S02]  /*5070*/  LOP3.LUT R44, R17, 0xffff, RZ, 0xc0, !PT ;  /* 0x0000ffff112c7812 */ /* 0x000fc400078ec0ff */
[----:B------:R-:W-:Y:S02]  /*5080*/  PRMT R17, R42, 0x3340, R29 ;  /* 0x000033402a117816 */ /* 0x000fe4000000001d */
[----:B------:R-:W-:Y:S02]  /*5090*/  LOP3.LUT R42, R27, 0xffff, RZ, 0xc0, !PT ;  /* 0x0000ffff1b2a7812 */ /* 0x000fe400078ec0ff */
[----:B------:R-:W-:Y:S01]  /*50a0*/  PRMT R27, R40, 0x3340, R13 ;  /* 0x00003340281b7816 */ /* 0x000fe2000000000d */
[----:B------:R-:W-:Y:S01]  /*50b0*/  IMAD.IADD R13, R20, 0x1, -R5 ;  /* 0x00000001140d7824 */ /* 0x000fe200078e0a05 */
[----:B------:R-:W-:Y:S02]  /*50c0*/  F2FP.SATFINITE.E4M3.F32.PACK_AB_MERGE_C R58, R59, R58, RZ ;  /* 0x0000003a3b3a723e */ /* 0x000fe400048070ff */
[----:B------:R-:W-:Y:S01]  /*50d0*/  F2FP.SATFINITE.E4M3.F32.PACK_AB_MERGE_C R62, R63, R62, RZ ;  /* 0x0000003e3f3e723e */ /* 0x000fe200048070ff */
[----:B------:R-:W-:Y:S01]  /*50e0*/  FADD R13, R13, -1 ;  /* 0xbf8000000d0d7421 */ /* 0x000fe20000000000 */
[----:B------:R-:W-:-:S02]  /*50f0*/  F2FP.SATFINITE.E4M3.F32.PACK_AB_MERGE_C R66, R67, R66, RZ ;  /* 0x000000424342723e */ /* 0x000fc400048070ff */
[----:B------:R-:W-:Y:S01]  /*5100*/  F2FP.SATFINITE.E4M3.F32.PACK_AB_MERGE_C R11, R73, R72, RZ ;  /* 0x00000048490b723e */ /* 0x000fe200048070ff */
[----:B------:R-:W-:Y:S01]  /*5110*/  FFMA.FTZ R4, R13, R4, -0.16845393180847167969 ;  /* 0xbe2c7f300d047423 */ /* 0x000fe20000010004 */
[----:B------:R-:W-:Y:S02]  /*5120*/  F2FP.SATFINITE.E4M3.F32.PACK_AB_MERGE_C R18, R77, R76, RZ ;  /* 0x0000004c4d12723e */ /* 0x000fe400048070ff */
[----:B------:R-:W-:Y:S01]  /*5130*/  F2FP.SATFINITE.E4M3.F32.PACK_AB_MERGE_C R80, R81, R80, RZ ;  /* 0x000000505150723e */ /* 0x000fe200048070ff */
[C---:B------:R-:W-:Y:S01]  /*5140*/  FFMA.FTZ R4, R13.reuse, R4, 0.1716887056827545166 ;  /* 0x3e2fcf2a0d047423 */ /* 0x040fe20000010004 */
[----:B------:R-:W-:Y:S02]  /*5150*/  LOP3.LUT R58, R58, 0xffff, RZ, 0xc0, !PT ;  /* 0x0000ffff3a3a7812 */ /* 0x000fe400078ec0ff */
[----:B------:R-:W-:Y:S01]  /*5160*/  LOP3.LUT R9, R62, 0xffff, RZ, 0xc0, !PT ;  /* 0x0000ffff3e097812 */ /* 0x000fe200078ec0ff */
[----:B------:R-:W-:Y:S01]  /*5170*/  FFMA.FTZ R4, R13, R4, -0.17900948226451873779 ;  /* 0xbe374e430d047423 */ /* 0x000fe20000010004 */
[----:B------:R-:W-:-:S02]  /*5180*/  LOP3.LUT R66, R66, 0xffff, RZ, 0xc0, !PT ;  /* 0x0000ffff42427812 */ /* 0x000fc400078ec0ff */
[----:B------:R-:W-:Y:S01]  /*5190*/  SHF.R.U32.HI R32, RZ, 0x8, R32 ;  /* 0x00000008ff207819 */ /* 0x000fe20000011620 */
[----:B------:R-:W-:Y:S01]  /*51a0*/  FFMA.FTZ R4, R13, R4, 0.20512372255325317383 ;  /* 0x3e520bf40d047423 */ /* 0x000fe20000010004 */
[----:B------:R-:W-:Y:S02]  /*51b0*/  LOP3.LUT R11, R11, 0xffff, RZ, 0xc0, !PT ;  /* 0x0000ffff0b0b7812 */ /* 0x000fe400078ec0ff */
[----:B------:R-:W-:Y:S01]  /*51c0*/  LOP3.LUT R18, R18, 0xffff, RZ, 0xc0, !PT ;  /* 0x0000ffff12127812 */ /* 0x000fe200078ec0ff */
[C---:B------:R-:W-:Y:S01]  /*51d0*/  FFMA.FTZ R4, R13.reuse, R4, -0.24046532809734344482 ;  /* 0xbe763c8b0d047423 */ /* 0x040fe20000010004 */
[----:B------:R-:W-:Y:S02]  /*51e0*/  LOP3.LUT R16, R80, 0xffff, RZ, 0xc0, !PT ;  /* 0x0000ffff50107812 */ /* 0x000fe400078ec0ff */
[----:B------:R-:W-:Y:S01]  /*51f0*/  PRMT R31, R66, 0x3340, R1 ;  /* 0x00003340421f7816 */ /* 0x000fe20000000001 */
[----:B------:R-:W-:Y:S01]  /*5200*/  FFMA.FTZ R4, R13, R4, 0.28857114911079406738 ;  /* 0x3e93bf990d047423 */ /* 0x000fe20000010004 */
[----:B------:R-:W-:-:S02]  /*5210*/  PRMT R14, R58, 0x3340, R9 ;  /* 0x000033403a0e7816 */ /* 0x000fc40000000009 */
[----:B------:R-:W-:Y:S01]  /*5220*/  SHF.R.U32.HI R30, RZ, 0x8, R30 ;  /* 0x00000008ff1e7819 */ /* 0x000fe2000001161e */
[C---:B------:R-:W-:Y:S01]  /*5230*/  FFMA.FTZ R4, R13.reuse, R4, -0.36067417263984680176 ;  /* 0xbeb8aa490d047423 */ /* 0x040fe20000010004 */
[----:B------:R-:W-:Y:S02]  /*5240*/  LOP3.LUT R32, R32, 0xffff, RZ, 0xc0, !PT ;  /* 0x0000ffff20207812 */ /* 0x000fe400078ec0ff */
[----:B------:R-:W-:Y:S01]  /*5250*/  SHF.R.U32.HI R58, RZ, 0x8, R58 ;  /* 0x00000008ff3a7819 */ /* 0x000fe2000001163a */
[----:B------:R-:W-:Y:S01]  /*5260*/  FFMA.FTZ R4, R13, R4, 0.48089820146560668945 ;  /* 0x3ef6384a0d047423 */ /* 0x000fe20000010004 */
[----:B------:R-:W-:Y:S02]  /*5270*/  SHF.R.U32.HI R9, RZ, 0x8, R9 ;  /* 0x00000008ff097819 */ /* 0x000fe40000011609 */
[----:B------:R-:W-:Y:S02]  /*5280*/  SHF.R.U32.HI R66, RZ, 0x8, R66 ;  /* 0x00000008ff427819 */ /* 0x000fe40000011642 */
[----:B------:R-:W-:-:S02]  /*5290*/  PRMT R33, R16, 0x3340, R1 ;  /* 0x0000334010217816 */ /* 0x000fc40000000001 */
[----:B------:R-:W-:Y:S02]  /*52a0*/  PRMT R24, R11, 0x3340, R18 ;  /* 0x000033400b187816 */ /* 0x000fe40000000012 */
[----:B------:R-:W-:Y:S02]  /*52b0*/  SHF.R.U32.HI R34, RZ, 0x8, R34 ;  /* 0x00000008ff227819 */ /* 0x000fe40000011622 */
[----:B------:R-:W-:Y:S02]  /*52c0*/  SHF.R.U32.HI R11, RZ, 0x8, R11 ;  /* 0x00000008ff0b7819 */ /* 0x000fe4000001160b */
[----:B------:R-:W-:Y:S02]  /*52d0*/  SHF.R.U32.HI R18, RZ, 0x8, R18 ;  /* 0x00000008ff127819 */ /* 0x000fe40000011612 */
[----:B------:R-:W-:Y:S02]  /*52e0*/  SHF.R.U32.HI R16, RZ, 0x8, R16 ;  /* 0x00000008ff107819 */ /* 0x000fe40000011610 */
[----:B------:R-:W-:-:S02]  /*52f0*/  LOP3.LUT R25, R30, 0xffff, RZ, 0xc0, !PT ;  /* 0x0000ffff1e197812 */ /* 0x000fc400078ec0ff */
[----:B------:R-:W-:Y:S02]  /*5300*/  PRMT R30, R32, 0x3340, R1 ;  /* 0x00003340201e7816 */ /* 0x000fe40000000001 */
[----:B------:R-:W-:Y:S02]  /*5310*/  LOP3.LUT R9, R9, 0xffff, RZ, 0xc0, !PT ;  /* 0x0000ffff09097812 */ /* 0x000fe400078ec0ff */
[----:B------:R-:W-:Y:S02]  /*5320*/  LOP3.LUT R58, R58, 0xffff, RZ, 0xc0, !PT ;  /* 0x0000ffff3a3a7812 */ /* 0x000fe400078ec0ff */
[----:B------:R-:W-:Y:S02]  /*5330*/  LOP3.LUT R66, R66, 0xffff, RZ, 0xc0, !PT ;  /* 0x0000ffff42427812 */ /* 0x000fe400078ec0ff */
[----:B------:R-:W-:Y:S02]  /*5340*/  LOP3.LUT R32, R34, 0xffff, RZ, 0xc0, !PT ;  /* 0x0000ffff22207812 */ /* 0x000fe400078ec0ff */
[----:B------:R-:W-:-:S02]  /*5350*/  LOP3.LUT R18, R18, 0xffff, RZ, 0xc0, !PT ;  /* 0x0000ffff12127812 */ /* 0x000fc400078ec0ff */
[----:B------:R-:W-:Y:S02]  /*5360*/  LOP3.LUT R11, R11, 0xffff, RZ, 0xc0, !PT ;  /* 0x0000ffff0b0b7812 */ /* 0x000fe400078ec0ff */
[----:B------:R-:W-:Y:S02]  /*5370*/  LOP3.LUT R16, R16, 0xffff, RZ, 0xc0, !PT ;  /* 0x0000ffff10107812 */ /* 0x000fe400078ec0ff */
[----:B------:R-:W-:Y:S02]  /*5380*/  F2FP.SATFINITE.E4M3.F32.PACK_AB_MERGE_C R36, R37, R36, RZ ;  /* 0x000000242524723e */ /* 0x000fe400048070ff */
[----:B------:R-:W-:Y:S02]  /*5390*/  PRMT R9, R58, 0x3340, R9 ;  /* 0x000033403a097816 */ /* 0x000fe40000000009 */
[----:B------:R-:W-:Y:S02]  /*53a0*/  PRMT R66, R66, 0x3340, R1 ;  /* 0x0000334042427816 */ /* 0x000fe40000000001 */
[----:B------:R-:W-:-:S02]  /*53b0*/  F2FP.SATFINITE.E4M3.F32.PACK_AB_MERGE_C R38, R39, R38, RZ ;  /* 0x000000262726723e */ /* 0x000fc400048070ff */
[----:B------:R-:W-:Y:S02]  /*53c0*/  PRMT R25, R44, 0x3340, R25 ;  /* 0x000033402c197816 */ /* 0x000fe40000000019 */
[--C-:B------:R-:W-:Y:S02]  /*53d0*/  PRMT R32, R32, 0x3340, R1.reuse ;  /* 0x0000334020207816 */ /* 0x100fe40000000001 */
[----:B------:R-:W-:Y:S02]  /*53e0*/  PRMT R11, R11, 0x3340, R18 ;  /* 0x000033400b0b7816 */ /* 0x000fe40000000012 */
[----:B------:R-:W-:Y:S02]  /*53f0*/  PRMT R16, R16, 0x3340, R1 ;  /* 0x0000334010107816 */ /* 0x000fe40000000001 */
[----:B------:R-:W-:Y:S02]  /*5400*/  PRMT R66, R9, 0x5410, R66 ;  /* 0x0000541009427816 */ /* 0x000fe40000000042 */
[----:B------:R-:W-:-:S02]  /*5410*/  LOP3.LUT R36, R36, 0xffff, RZ, 0xc0, !PT ;  /* 0x0000ffff24247812 */ /* 0x000fc400078ec0ff */
[----:B------:R-:W-:Y:S02]  /*5420*/  PRMT R5, R17, 0x5410, R30 ;  /* 0x0000541011057816 */ /* 0x000fe4000000001e */
[----:B------:R-:W-:Y:S02]  /*5430*/  PRMT R32, R25, 0x5410, R32 ;  /* 0x0000541019207816 */ /* 0x000fe40000000020 */
[----:B------:R-:W-:Y:S02]  /*5440*/  LOP3.LUT R9, R38, 0xffff, RZ, 0xc0, !PT ;  /* 0x0000ffff26097812 */ /* 0x000fe400078ec0ff */
[----:B------:R-:W-:Y:S01]  /*5450*/  PRMT R30, R11, 0x5410, R16 ;  /* 0x000054100b1e7816 */ /* 0x000fe20000000010 */
[----:B------:R-:W-:Y:S01]  /*5460*/  FFMA.FTZ R16, R13, R4, -0.72134751081466674805 ;  /* 0xbf38aa3b0d107423 */ /* 0x000fe20000010004 */
[--C-:B------:R-:W-:Y:S02]  /*5470*/  PRMT R4, R7, 0x4210, R36.reuse ;  /* 0x0000421007047816 */ /* 0x100fe40000000024 */
[----:B------:R-:W-:Y:S01]  /*5480*/  PRMT R5, R5, 0x5210, R36 ;  /* 0x0000521005057816 */ /* 0x000fe20000000024 */
[----:B------:R-:W-:Y:S01]  /*5490*/  FMUL R16, R13, R16 ;  /* 0x000000100d107220 */ /* 0x000fe20000400000 */
[----:B------:R-:W-:-:S02]  /*54a0*/  PRMT R6, R6, 0x4210, R9 ;  /* 0x0000421006067816 */ /* 0x000fc40000000009 */
[----:B------:R-:W-:Y:S01]  /*54b0*/  PRMT R7, R32, 0x5210, R9 ;  /* 0x0000521020077816 */ /* 0x000fe20000000009 */
[----:B------:R-:W-:Y:S01]  /*54c0*/  FMUL R16, R13, R16 ;  /* 0x000000100d107220 */ /* 0x000fe20000400000 */
[----:B------:R-:W-:Y:S02]  /*54d0*/  F2FP.SATFINITE.E4M3.F32.PACK_AB_MERGE_C R28, R83, R82, RZ ;  /* 0x00000052531c723e */ /* 0x000fe400048070ff */
[----:B------:R-:W-:Y:S01]  /*54e0*/  SHF.R.U32.HI R19, RZ, 0x8, R19 ;  /* 0x00000008ff137819 */ /* 0x000fe20000011613 */
[----:B------:R0:W-:Y:S01]  /*54f0*/  STSM.16.M88.4 [R21], R4 ;  /* 0x0000000415007844 */ /* 0x0001e20000000200 */
[----:B------:R-:W-:Y:S02]  /*5500*/  LOP3.LUT R28, R28, 0xffff, RZ, 0xc0, !PT ;  /* 0x0000ffff1c1c7812 */ /* 0x000fe400078ec0ff */
[----:B------:R-:W-:Y:S02]  /*5510*/  SHF.R.U32.HI R56, RZ, 0x8, R56 ;  /* 0x00000008ff387819 */ /* 0x000fe40000011638 */
[----:B------:R-:W-:-:S02]  /*5520*/  SHF.R.U32.HI R64, RZ, 0x8, R64 ;  /* 0x00000008ff407819 */ /* 0x000fc40000011640 */
[----:B------:R-:W-:Y:S02]  /*5530*/  PRMT R60, R28, 0x3340, R1 ;  /* 0x000033401c3c7816 */ /* 0x000fe40000000001 */
[----:B------:R-:W-:Y:S02]  /*5540*/  LOP3.LUT R19, R19, 0xffff, RZ, 0xc0, !PT ;  /* 0x0000ffff13137812 */ /* 0x000fe400078ec0ff */
[----:B------:R-:W-:Y:S02]  /*5550*/  LOP3.LUT R56, R56, 0xffff, RZ, 0xc0, !PT ;  /* 0x0000ffff38387812 */ /* 0x000fe400078ec0ff */
[----:B------:R-:W-:Y:S02]  /*5560*/  SHF.R.U32.HI R28, RZ, 0x8, R28 ;  /* 0x00000008ff1c7819 */ /* 0x000fe4000001161c */
[----:B------:R-:W-:Y:S02]  /*5570*/  LOP3.LUT R64, R64, 0xffff, RZ, 0xc0, !PT ;  /* 0x0000ffff40407812 */ /* 0x000fe400078ec0ff */
[----:B------:R-:W-:-:S02]  /*5580*/  LOP3.LUT R11, R115, 0x1ff, RZ, 0xc0, !PT ;  /* 0x000001ff730b7812 */ /* 0x000fc400078ec0ff */
[----:B------:R-:W-:Y:S02]  /*5590*/  PRMT R19, R56, 0x3340, R19 ;  /* 0x0000334038137816 */ /* 0x000fe40000000013 */
[----:B------:R-:W-:Y:S02]  /*55a0*/  LOP3.LUT R28, R28, 0xffff, RZ, 0xc0, !PT ;  /* 0x0000ffff1c1c7812 */ /* 0x000fe400078ec0ff */
[----:B------:R-:W-:Y:S02]  /*55b0*/  F2FP.SATFINITE.E4M3.F32.PACK_AB_MERGE_C R50, R51, R50, RZ ;  /* 0x000000323332723e */ /* 0x000fe400048070ff */
[--C-:B------:R-:W-:Y:S02]  /*55c0*/  PRMT R64, R64, 0x3340, R1.reuse ;  /* 0x0000334040407816 */ /* 0x100fe40000000001 */
[----:B0-----:R-:W-:Y:S02]  /*55d0*/  LEA R4, R11, UR17, 0x4 ;  /* 0x000000110b047c11 */ /* 0x001fe4000f8e20ff */
[----:B------:R-:W-:Y:S01]  /*55e0*/  PRMT R40, R28, 0x3340, R1 ;  /* 0x000033401c287816 */ /* 0x000fe20000000001 */
[----:B------:R-:W-:Y:S01]  /*55f0*/  FFMA.FTZ R28, R13, 1.4426950216293334961, R16 ;  /* 0x3fb8aa3b0d1c7823 */ /* 0x000fe20000010010 */
[----:B------:R-:W-:-:S02]  /*5600*/  LOP3.LUT R50, R50, 0xffff, RZ, 0xc0, !PT ;  /* 0x0000ffff32327812 */ /* 0x000fc400078ec0ff */
[----:B------:R-:W-:Y:S01]  /*5610*/  PRMT R64, R19, 0x5410, R64 ;  /* 0x0000541013407816 */ /* 0x000fe20000000040 */
[----:B------:R-:W-:Y:S01]  /*5620*/  BAR.SYNC.DEFER_BLOCKING 0x0 ;  /* 0x0000000000007b1d */ /* 0x000fe20000010000 */
[----:B------:R-:W-:Y:S01]  /*5630*/  PRMT R15, R50, 0x3340, R1 ;  /* 0x00003340320f7816 */ /* 0x000fe20000000001 */
[----:B------:R-:W-:Y:S01]  /*5640*/  FADD R3, R3, R28 ;  /* 0x0000001c03037221 */ /* 0x000fe20000000000 */
[----:B------:R-:W-:Y:S02]  /*5650*/  SHF.R.U32.HI R48, RZ, 0x8, R48 ;  /* 0x00000008ff307819 */ /* 0x000fe40000011630 */
[----:B------:R-:W-:Y:S02]  /*5660*/  SHF.R.U32.HI R46, RZ, 0x8, R46 ;  /* 0x00000008ff2e7819 */ /* 0x000fe4000001162e */
[----:B------:R-:W-:Y:S02]  /*5670*/  SHF.R.U32.HI R50, RZ, 0x8, R50 ;  /* 0x00000008ff327819 */ /* 0x000fe40000011632 */
[----:B------:R-:W-:-:S02]  /*5680*/  LOP3.LUT R34, R48, 0xffff, RZ, 0xc0, !PT ;  /* 0x0000ffff30227812 */ /* 0x000fc400078ec0ff */
[----:B------:R-:W-:Y:S02]  /*5690*/  LOP3.LUT R29, R46, 0xffff, RZ, 0xc0, !PT ;  /* 0x0000ffff2e1d7812 */ /* 0x000fe400078ec0ff */
[----:B------:R-:W-:Y:S02]  /*56a0*/  LOP3.LUT R50, R50, 0xffff, RZ, 0xc0, !PT ;  /* 0x0000ffff32327812 */ /* 0x000fe400078ec0ff */
[----:B------:R-:W-:Y:S02]  /*56b0*/  F2FP.SATFINITE.E4M3.F32.PACK_AB_MERGE_C R52, R53, R52, RZ ;  /* 0x000000343534723e */ /* 0x000fe400048070ff */
[----:B------:R-:W-:Y:S02]  /*56c0*/  F2FP.SATFINITE.E4M3.F32.PACK_AB_MERGE_C R54, R55, R54, RZ ;  /* 0x000000363736723e */ /* 0x000fe400048070ff */
[----:B------:R-:W-:Y:S02]  /*56d0*/  PRMT R34, R34, 0x3340, R1 ;  /* 0x0000334022227816 */ /* 0x000fe40000000001 */
[----:B------:R-:W-:-:S02]  /*56e0*/  PRMT R29, R42, 0x3340, R29 ;  /* 0x000033402a1d7816 */ /* 0x000fc4000000001d */
[----:B------:R-:W-:Y:S01]  /*56f0*/  PRMT R50, R50, 0x3340, R1 ;  /* 0x0000334032327816 */ /* 0x000fe20000000001 */
[----:B------:R-:W0:Y:S01]  /*5700*/  LDS.128 R16, [R4] ;  /* 0x0000000004107984 */ /* 0x000e220000000c00 */
[----:B------:R-:W-:Y:S02]  /*5710*/  PRMT R10, R10, 0x5410, R15 ;  /* 0x000054100a0a7816 */ /* 0x000fe4000000000f */
[----:B------:R-:W-:Y:S02]  /*5720*/  LOP3.LUT R9, R52, 0xffff, RZ, 0xc0, !PT ;  /* 0x0000ffff34097812 */ /* 0x000fe400078ec0ff */
[----:B------:R-:W-:Y:S02]  /*5730*/  LOP3.LUT R11, R54, 0xffff, RZ, 0xc0, !PT ;  /* 0x0000ffff360b7812 */ /* 0x000fe400078ec0ff */
[----:B------:R-:W-:Y:S02]  /*5740*/  PRMT R34, R27, 0x5410, R34 ;  /* 0x000054101b227816 */ /* 0x000fe40000000022 */
[----:B------:R-:W-:-:S02]  /*5750*/  PRMT R50, R29, 0x5410, R50 ;  /* 0x000054101d327816 */ /* 0x000fc40000000032 */
[----:B------:R-:W-:Y:S02]  /*5760*/  PRMT R8, R8, 0x4210, R9 ;  /* 0x0000421008087816 */ /* 0x000fe40000000009 */
[----:B------:R-:W-:Y:S02]  /*5770*/  PRMT R10, R10, 0x4210, R11 ;  /* 0x000042100a0a7816 */ /* 0x000fe4000000000b */
[----:B------:R-:W-:Y:S02]  /*5780*/  PRMT R9, R34, 0x5210, R9 ;  /* 0x0000521022097816 */ /* 0x000fe40000000009 */
[----:B------:R-:W-:Y:S01]  /*5790*/  PRMT R11, R50, 0x5210, R11 ;  /* 0x00005210320b7816 */ /* 0x000fe2000000000b */
[----:B------:R-:W-:Y:S01]  /*57a0*/  BAR.SYNC.DEFER_BLOCKING 0x0 ;  /* 0x0000000000007b1d */ /* 0x000fe20000010000 */
[----:B------:R-:W-:Y:S02]  /*57b0*/  F2FP.SATFINITE.E4M3.F32.PACK_AB_MERGE_C R74, R75, R74, RZ ;  /* 0x0000004a4b4a723e */ /* 0x000fe400048070ff */
[----:B------:R-:W-:-:S02]  /*57c0*/  F2FP.SATFINITE.E4M3.F32.PACK_AB_MERGE_C R78, R79, R78, RZ ;  /* 0x0000004e4f4e723e */ /* 0x000fc400048070ff */
[----:B------:R-:W-:-:S03]  /*57d0*/  LOP3.LUT R15, R74, 0xffff, RZ, 0xc0, !PT ;  /* 0x0000ffff4a0f7812 */ /* 0x000fc600078ec0ff */
[----:B------:R-:W2:Y:S01]  /*57e0*/  LDC R34, c[0x0][0x278] ;  /* 0x00009e00ff227b82 */ /* 0x000ea20000000800 */
[----:B------:R-:W-:Y:S02]  /*57f0*/  LOP3.LUT R78, R78, 0xffff, RZ, 0xc0, !PT ;  /* 0x0000ffff4e4e7812 */ /* 0x000fe400078ec0ff */
[----:B------:R-:W-:Y:S02]  /*5800*/  PRMT R14, R14, 0x5410, R31 ;  /* 0x000054100e0e7816 */ /* 0x000fe4000000001f */
[--C-:B------:R-:W-:Y:S02]  /*5810*/  PRMT R31, R15, 0x3340, R78.reuse ;  /* 0x000033400f1f7816 */ /* 0x100fe4000000004e */
[----:B------:R-:W-:Y:S02]  /*5820*/  SHF.R.U32.HI R15, RZ, 0x8, R15 ;  /* 0x00000008ff0f7819 */ /* 0x000fe4000001160f */
[----:B------:R-:W-:Y:S02]  /*5830*/  SHF.R.U32.HI R78, RZ, 0x8, R78 ;  /* 0x00000008ff4e7819 */ /* 0x000fe4000001164e */
[----:B------:R-:W-:-:S02]  /*5840*/  LOP3.LUT R15, R15, 0xffff, RZ, 0xc0, !PT ;  /* 0x0000ffff0f0f7812 */ /* 0x000fc400078ec0ff */
[----:B------:R-:W-:Y:S02]  /*5850*/  LOP3.LUT R78, R78, 0xffff, RZ, 0xc0, !PT ;  /* 0x0000ffff4e4e7812 */ /* 0x000fe400078ec0ff */
[----:B------:R-:W-:Y:S02]  /*5860*/  F2FP.SATFINITE.E4M3.F32.PACK_AB_MERGE_C R68, R69, R68, RZ ;  /* 0x000000444544723e */ /* 0x000fe400048070ff */
[----:B------:R-:W-:Y:S01]  /*5870*/  PRMT R15, R15, 0x3340, R78 ;  /* 0x000033400f0f7816 */ /* 0x000fe2000000004e */
[----:B------:R-:W-:Y:S01]  /*5880*/  STSM.16.M88.4 [R21], R8 ;  /* 0x0000000815007844 */ /* 0x000fe20000000200 */
[----:B------:R-:W-:Y:S02]  /*5890*/  F2FP.SATFINITE.E4M3.F32.PACK_AB_MERGE_C R70, R71, R70, RZ ;  /* 0x000000464746723e */ /* 0x000fe400048070ff */
[----:B------:R-:W-:Y:S01]  /*58a0*/  PRMT R40, R15, 0x5410, R40 ;  /* 0x000054100f287816 */ /* 0x000fe20000000028 */
[----:B------:R-:W-:Y:S01]  /*58b0*/  BAR.SYNC.DEFER_BLOCKING 0x0 ;  /* 0x0000000000007b1d */ /* 0x000fe20000010000 */
[----:B------:R-:W-:Y:S01]  /*58c0*/  LOP3.LUT R13, R68, 0xffff, RZ, 0xc0, !PT ;  /* 0x0000ffff440d7812 */ /* 0x000fe200078ec0ff */
[-C--:B--2---:R-:W-:Y:S01]  /*58d0*/  IMAD R29, R104, R34.reuse, RZ ;  /* 0x00000022681d7224 */ /* 0x084fe200078e02ff */
[----:B------:R-:W-:Y:S01]  /*58e0*/  LOP3.LUT R15, R70, 0xffff, RZ, 0xc0, !PT ;  /* 0x0000ffff460f7812 */ /* 0x000fe200078ec0ff */
[-C--:B------:R-:W-:Y:S01]  /*58f0*/  IMAD R89, R89, R34.reuse, RZ ;  /* 0x0000002259597224 */ /* 0x080fe200078e02ff */
[----:B------:R-:W-:Y:S01]  /*5900*/  PRMT R12, R12, 0x4210, R13 ;  /* 0x000042100c0c7816 */ /* 0x000fe2000000000d */
[----:B------:R-:W-:Y:S01]  /*5910*/  IMAD R93, R93, R34, RZ ;  /* 0x000000225d5d7224 */ /* 0x000fe200078e02ff */
[----:B------:R-:W-:Y:S01]  /*5920*/  PRMT R14, R14, 0x4210, R15 ;  /* 0x000042100e0e7816 */ /* 0x000fe2000000000f */
[----:B------:R-:W2:Y:S01]  /*5930*/  S2R R104, SR_TID.X ;  /* 0x0000000000687919 */ /* 0x000ea20000002100 */
[----:B------:R-:W-:-:S02]  /*5940*/  PRMT R13, R64, 0x5210, R13 ;  /* 0x00005210400d7816 */ /* 0x000fc4000000000d */
[----:B------:R-:W-:Y:S02]  /*5950*/  PRMT R15, R66, 0x5210, R15 ;  /* 0x00005210420f7816 */ /* 0x000fe4000000000f */
[----:B------:R-:W-:Y:S02]  /*5960*/  F2FP.SATFINITE.E4M3.F32.PACK_AB_MERGE_C R84, R85, R84, RZ ;  /* 0x000000545554723e */ /* 0x000fe400048070ff */
[----:B------:R-:W-:Y:S02]  /*5970*/  F2FP.SATFINITE.E4M3.F32.PACK_AB_MERGE_C R86, R87, R86, RZ ;  /* 0x000000565756723e */ /* 0x000fe400048070ff */
[----:B------:R-:W-:Y:S02]  /*5980*/  PRMT R24, R24, 0x5410, R33 ;  /* 0x0000541018187816 */ /* 0x000fe40000000021 */
[----:B------:R-:W-:Y:S01]  /*5990*/  PRMT R26, R31, 0x5410, R60 ;  /* 0x000054101f1a7816 */ /* 0x000fe2000000003c */
[----:B------:R-:W-:Y:S01]  /*59a0*/  IMAD R31, R34, 0x4, R29 ;  /* 0x00000004221f7824 */ /* 0x000fe200078e021d */
[----:B------:R-:W-:-:S02]  /*59b0*/  LOP3.LUT R25, R84, 0xffff, RZ, 0xc0, !PT ;  /* 0x0000ffff54197812 */ /* 0x000fc400078ec0ff */
[----:B------:R-:W-:Y:S01]  /*59c0*/  LOP3.LUT R27, R86, 0xffff, RZ, 0xc0, !PT ;  /* 0x0000ffff561b7812 */ /* 0x000fe200078ec0ff */
[----:B------:R-:W3:Y:S01]  /*59d0*/  LDS.128 R8, [R4] ;  /* 0x0000000004087984 */ /* 0x000ee20000000c00 */
[----:B------:R-:W-:Y:S01]  /*59e0*/  PRMT R24, R24, 0x4210, R25 ;  /* 0x0000421018187816 */ /* 0x000fe20000000019 */
[----:B------:R-:W-:Y:S01]  /*59f0*/  IMAD R33, R34, 0x4, R31 ;  /* 0x0000000422217824 */ /* 0x000fe200078e021f */
[----:B------:R-:W-:Y:S01]  /*5a00*/  PRMT R26, R26, 0x4210, R27 ;  /* 0x000042101a1a7816 */ /* 0x000fe2000000001b */
[----:B------:R-:W-:Y:S01]  /*5a10*/  BAR.SYNC.DEFER_BLOCKING 0x0 ;  /* 0x0000000000007b1d */ /* 0x000fe20000010000 */
[----:B------:R-:W-:Y:S01]  /*5a20*/  PRMT R25, R30, 0x5210, R25 ;  /* 0x000052101e197816 */ /* 0x000fe20000000019 */
[----:B------:R-:W-:Y:S01]  /*5a30*/  IMAD R71, R34, 0x4, R33 ;  /* 0x0000000422477824 */ /* 0x000fe200078e0221 */
[----:B------:R-:W-:Y:S02]  /*5a40*/  PRMT R27, R40, 0x5210, R27 ;  /* 0x00005210281b7816 */ /* 0x000fe4000000001b */
[----:B------:R-:W-:-:S02]  /*5a50*/  ISETP.GE.U32.AND P2, PT, R20, 0x7f800000, PT ;  /* 0x7f8000001400780c */ /* 0x000fc40003f46070 */
[----:B------:R-:W-:Y:S02]  /*5a60*/  FSETP.NEU.AND P1, PT, R20, RZ, PT ;  /* 0x000000ff1400720b */ /* 0x000fe40003f2d000 */
[----:B0-----:R-:W-:Y:S02]  /*5a70*/  PRMT R83, R16, 0x7770, RZ ;  /* 0x0000777010537816 */ /* 0x001fe400000000ff */
[C---:B------:R-:W-:Y:S02]  /*5a80*/  PRMT R49, R19.reuse, 0x7773, RZ ;  /* 0x0000777313317816 */ /* 0x040fe400000000ff */
[----:B--2---:R-:W-:Y:S02]  /*5a90*/  LEA.HI R104, R104, 0x2, RZ, 0x18 ;  /* 0x0000000268687811 */ /* 0x004fe400078fc0ff */
[C---:B------:R-:W-:Y:S02]  /*5aa0*/  PRMT R45, R19.reuse, 0x7772, RZ ;  /* 0x00007772132d7816 */ /* 0x040fe400000000ff */
[C---:B------:R-:W-:Y:S01]  /*5ab0*/  PRMT R67, R19.reuse, 0x7771, RZ ;  /* 0x0000777113437816 */ /* 0x040fe200000000ff */
[----:B------:R-:W-:Y:S01]  /*5ac0*/  @P2 IMAD.MOV.U32 R5, RZ, RZ, 0x7f800000 ;  /* 0x7f800000ff052424 */ /* 0x000fe200078e00ff */
[----:B------:R-:W-:-:S02]  /*5ad0*/  PRMT R79, R19, 0x7770, RZ ;  /* 0x00007770134f7816 */ /* 0x000fc400000000ff */
[----:B------:R-:W-:Y:S01]  /*5ae0*/  PRMT R73, R17, 0x7770, RZ ;  /* 0x0000777011497816 */ /* 0x000fe200000000ff */
[----:B------:R-:W-:Y:S01]  /*5af0*/  @P2 FFMA.FTZ R3, R20, R5, +INF ;  /* 0x7f80000014032423 */ /* 0x000fe20000010005 */
[----:B------:R-:W-:Y:S01]  /*5b00*/  IMAD R5, R112, UR5, RZ ;  /* 0x0000000570057c24 */ /* 0x000fe2000f8e02ff */
[----:B------:R-:W-:Y:S01]  /*5b10*/  STSM.16.M88.4 [R21], R12 ;  /* 0x0000000c15007844 */ /* 0x000fe20000000200 */
[----:B------:R-:W-:Y:S01]  /*5b20*/  USHF.R.S32.HI UR5, URZ, 0x1f, UR4 ;  /* 0x0000001f3f057899 */ /* 0x000fe20008011404 */
[----:B------:R-:W-:Y:S01]  /*5b30*/  PRMT R81, R18, 0x7770, RZ ;  /* 0x0000777012517816 */ /* 0x000fe200000000ff */
[----:B------:R-:W-:Y:S01]  /*5b40*/  BAR.SYNC.DEFER_BLOCKING 0x0 ;  /* 0x0000000000007b1d */ /* 0x000fe20000010000 */
[----:B-1----:R-:W-:Y:S02]  /*5b50*/  IADD3 R96, P2, P3, R5, UR4, R96 ;  /* 0x0000000405607c10 */ /* 0x002fe4000fb5e060 */
[----:B------:R-:W-:Y:S02]  /*5b60*/  SHF.R.S32.HI R6, RZ, 0x1f, R5 ;  /* 0x0000001fff067819 */ /* 0x000fe40000011405 */
[----:B------:R-:W-:Y:S01]  /*5b70*/  PRMT R77, R16, 0x7771, RZ ;  /* 0x00007771104d7816 */ /* 0x000fe200000000ff */
[----:B------:R-:W-:Y:S01]  /*5b80*/  ULDC UR4, c[0x0][0x27c] ;  /* 0x00009f0000047ab9 */ /* 0x000fe20000000800 */
[----:B------:R-:W-:Y:S01]  /*5b90*/  IADD3.X R97, R6, UR5, R97, P2, P3 ;  /* 0x0000000506617c10 */ /* 0x000fe200097e6461 */
[----:B------:R-:W-:Y:S01]  /*5ba0*/  UIMAD UR4, UR16, UR4, URZ ;  /* 0x00000004100472a4 */ /* 0x000fe2000f8e023f */
[----:B------:R-:W-:-:S02]  /*5bb0*/  PRMT R75, R17, 0x7771, RZ ;  /* 0x00007771114b7816 */ /* 0x000fc400000000ff */
[----:B------:R-:W-:Y:S01]  /*5bc0*/  PRMT R69, R18, 0x7771, RZ ;  /* 0x0000777112457816 */ /* 0x000fe200000000ff */
[----:B------:R-:W-:Y:S01]  /*5bd0*/  USHF.L.U32 UR6, UR4, 0x2, URZ ;  /* 0x0000000204067899 */ /* 0x000fe2000800063f */
[----:B------:R-:W-:Y:S01]  /*5be0*/  PRMT R65, R16, 0x7772, RZ ;  /* 0x0000777210417816 */ /* 0x000fe200000000ff */
[----:B------:R-:W-:Y:S01]  /*5bf0*/  UIMAD.WIDE UR4, UR4, 0x4, URZ ;  /* 0x00000004040478a5 */ /* 0x000fe2000f8e023f */
[C---:B------:R-:W-:Y:S02]  /*5c00*/  PRMT R61, R17.reuse, 0x7772, RZ ;  /* 0x00007772113d7816 */ /* 0x040fe400000000ff */
[----:B------:R-:W-:Y:S02]  /*5c10*/  PRMT R63, R18, 0x7772, RZ ;  /* 0x00007772123f7816 */ /* 0x000fe400000000ff */
[----:B------:R-:W-:Y:S02]  /*5c20*/  PRMT R57, R16, 0x7773, RZ ;  /* 0x0000777310397816 */ /* 0x000fe400000000ff */
[----:B------:R-:W-:-:S02]  /*5c30*/  PRMT R43, R17, 0x7773, RZ ;  /* 0x00007773112b7816 */ /* 0x000fc400000000ff */
[----:B------:R-:W-:Y:S01]  /*5c40*/  PRMT R53, R18, 0x7773, RZ ;  /* 0x0000777312357816 */ /* 0x000fe200000000ff */
[----:B------:R-:W0:Y:S01]  /*5c50*/  LDS.128 R12, [R4] ;  /* 0x00000000040c7984 */ /* 0x000e220000000c00 */
[----:B---3--:R-:W-:Y:S02]  /*5c60*/  PRMT R47, R8, 0x7770, RZ ;  /* 0x00007770082f7816 */ /* 0x008fe400000000ff */
[----:B------:R-:W-:Y:S01]  /*5c70*/  PRMT R51, R9, 0x7770, RZ ;  /* 0x0000777009337816 */ /* 0x000fe200000000ff */
[----:B------:R-:W-:Y:S01]  /*5c80*/  BAR.SYNC.DEFER_BLOCKING 0x0 ;  /* 0x0000000000007b1d */ /* 0x000fe20000010000 */
[----:B------:R-:W-:Y:S02]  /*5c90*/  PRMT R55, R10, 0x7770, RZ ;  /* 0x000077700a377816 */ /* 0x000fe400000000ff */
[----:B------:R-:W-:Y:S02]  /*5ca0*/  PRMT R59, R11, 0x7770, RZ ;  /* 0x000077700b3b7816 */ /* 0x000fe400000000ff */
[----:B------:R-:W-:-:S02]  /*5cb0*/  PRMT R35, R8, 0x7771, RZ ;  /* 0x0000777108237816 */ /* 0x000fc400000000ff */
[----:B------:R-:W-:Y:S02]  /*5cc0*/  PRMT R39, R9, 0x7771, RZ ;  /* 0x0000777109277816 */ /* 0x000fe400000000ff */
[----:B------:R-:W-:Y:S02]  /*5cd0*/  PRMT R37, R10, 0x7771, RZ ;  /* 0x000077710a257816 */ /* 0x000fe400000000ff */
[----:B------:R-:W-:Y:S02]  /*5ce0*/  PRMT R41, R11, 0x7771, RZ ;  /* 0x000077710b297816 */ /* 0x000fe400000000ff */
[----:B------:R-:W-:Y:S02]  /*5cf0*/  PRMT R106, R8, 0x7772, RZ ;  /* 0x00007772086a7816 */ /* 0x000fe400000000ff */
[----:B------:R-:W-:Y:S02]  /*5d00*/  PRMT R107, R9, 0x7772, RZ ;  /* 0x00007772096b7816 */ /* 0x000fe400000000ff */
[----:B------:R-:W-:-:S02]  /*5d10*/  LEA.HI R85, R115, 0x72, RZ, 0x18 ;  /* 0x0000007273557811 */ /* 0x000fc400078fc0ff */
[----:B------:R-:W-:Y:S02]  /*5d20*/  PRMT R108, R10, 0x7772, RZ ;  /* 0x000077720a6c7816 */ /* 0x000fe400000000ff */
[----:B------:R-:W-:Y:S01]  /*5d30*/  PRMT R109, R11, 0x7772, RZ ;  /* 0x000077720b6d7816 */ /* 0x000fe200000000ff */
[----:B------:R-:W-:Y:S01]  /*5d40*/  IMAD R85, R85, R34, RZ ;  /* 0x0000002255557224 */ /* 0x000fe200078e02ff */
[----:B------:R-:W-:Y:S01]  /*5d50*/  PRMT R5, R8, 0x7773, RZ ;  /* 0x0000777308057816 */ /* 0x000fe200000000ff */
[----:B------:R1:W-:Y:S01]  /*5d60*/  STSM.16.M88.4 [R21], R24 ;  /* 0x0000001815007844 */ /* 0x0003e20000000200 */
[----:B------:R-:W-:Y:S02]  /*5d70*/  PRMT R6, R9, 0x7773, RZ ;  /* 0x0000777309067816 */ /* 0x000fe400000000ff */
[----:B------:R-:W-:Y:S02]  /*5d80*/  PRMT R7, R10, 0x7773, RZ ;  /* 0x000077730a077816 */ /* 0x000fe400000000ff */
[----:B------:R-:W-:-:S02]  /*5d90*/  PRMT R8, R11, 0x7773, RZ ;  /* 0x000077730b087816 */ /* 0x000fc400000000ff */
[----:B------:R-:W-:Y:S02]  /*5da0*/  FSEL R3, R3, -INF , P1 ;  /* 0xff80000003037808 */ /* 0x000fe40000800000 */
[C---:B0-----:R-:W-:Y:S02]  /*5db0*/  PRMT R19, R14.reuse, 0x7773, RZ ;  /* 0x000077730e137816 */ /* 0x041fe400000000ff */
[----:B------:R-:W-:Y:S01]  /*5dc0*/  PRMT R20, R14, 0x7772, RZ ;  /* 0x000077720e147816 */ /* 0x000fe200000000ff */
[----:B-1----:R-:W-:Y:S01]  /*5dd0*/  IMAD R27, R104, R34, RZ ;  /* 0x00000022681b7224 */ /* 0x002fe200078e02ff */
[CC--:B------:R-:W-:Y:S01]  /*5de0*/  IADD3 R24, P2, R29.reuse, R96.reuse, RZ ;  /* 0x000000601d187210 */ /* 0x0c0fe20007f5e0ff */
[----:B------:R-:W0:Y:S01]  /*5df0*/  S2R R104, SR_TID.X ;  /* 0x0000000000687919 */ /* 0x000e220000002100 */
[----:B------:R-:W-:Y:S02]  /*5e00*/  PRMT R21, R14, 0x7771, RZ ;  /* 0x000077710e157816 */ /* 0x000fe400000000ff */
[----:B------:R-:W-:Y:S01]  /*5e10*/  LEA.HI.X.SX32 R25, R29, R97, 0x1, P2 ;  /* 0x000000611d197211 */ /* 0x000fe200010f0eff */
[----:B------:R-:W-:Y:S01]  /*5e20*/  BAR.SYNC.DEFER_BLOCKING 0x0 ;  /* 0x0000000000007b1d */ /* 0x000fe20000010000 */
[----:B------:R-:W-:-:S02]  /*5e30*/  IADD3 R26, P3, R27, R96, RZ ;  /* 0x000000601b1a7210 */ /* 0x000fc40007f7e0ff */
[----:B------:R-:W-:Y:S02]  /*5e40*/  PRMT R105, R14, 0x7770, RZ ;  /* 0x000077700e697816 */ /* 0x000fe400000000ff */
[----:B------:R-:W-:Y:S02]  /*5e50*/  IADD3 R14, P2, R31, R96, RZ ;  /* 0x000000601f0e7210 */ /* 0x000fe40007f5e0ff */
[C---:B------:R-:W-:Y:S02]  /*5e60*/  PRMT R102, R15.reuse, 0x7773, RZ ;  /* 0x000077730f667816 */ /* 0x040fe400000000ff */
[C---:B------:R-:W-:Y:S02]  /*5e70*/  PRMT R103, R15.reuse, 0x7772, RZ ;  /* 0x000077720f677816 */ /* 0x040fe400000000ff */
[----:B------:R-:W-:Y:S02]  /*5e80*/  PRMT R110, R15, 0x7770, RZ ;  /* 0x000077700f6e7816 */ /* 0x000fe400000000ff */
[----:B------:R-:W-:-:S02]  /*5e90*/  LEA.HI.X.SX32 R27, R27, R97, 0x1, P3 ;  /* 0x000000611b1b7211 */ /* 0x000fc400018f0eff */
[C---:B------:R-:W-:Y:S02]  /*5ea0*/  PRMT R9, R12.reuse, 0x7773, RZ ;  /* 0x000077730c097816 */ /* 0x040fe400000000ff */
[C---:B------:R-:W-:Y:S02]  /*5eb0*/  PRMT R10, R12.reuse, 0x7772, RZ ;  /* 0x000077720c0a7816 */ /* 0x040fe400000000ff */
[C---:B------:R-:W-:Y:S02]  /*5ec0*/  PRMT R11, R12.reuse, 0x7771, RZ ;  /* 0x000077710c0b7816 */ /* 0x040fe400000000ff */
[----:B------:R-:W-:Y:S02]  /*5ed0*/  PRMT R12, R12, 0x7770, RZ ;  /* 0x000077700c0c7816 */ /* 0x000fe400000000ff */
[C---:B------:R-:W-:Y:S01]  /*5ee0*/  PRMT R16, R13.reuse, 0x7773, RZ ;  /* 0x000077730d107816 */ /* 0x040fe200000000ff */
[----:B------:R1:W-:Y:S01]  /*5ef0*/  STG.E.U8 desc[UR18][R24.64], R83 ;  /* 0x0000005318007986 */ /* 0x0003e2000c101112 */
[----:B------:R-:W-:-:S02]  /*5f00*/  PRMT R17, R13, 0x7772, RZ ;  /* 0x000077720d117816 */ /* 0x000fc400000000ff */
[----:B------:R-:W-:Y:S01]  /*5f10*/  PRMT R18, R13, 0x7771, RZ ;  /* 0x000077710d127816 */ /* 0x000fe200000000ff */
[----:B------:R2:W-:Y:S01]  /*5f20*/  STG.E.U8 desc[UR18][R26.64], R73 ;  /* 0x000000491a007986 */ /* 0x0005e2000c101112 */
[----:B0-----:R-:W-:Y:S02]  /*5f30*/  LEA.HI R111, R104, 0x6, RZ, 0x18 ;  /* 0x00000006686f7811 */ /* 0x001fe400078fc0ff */
[----:B------:R-:W-:Y:S02]  /*5f40*/  PRMT R104, R15, 0x7771, RZ ;  /* 0x000077710f687816 */ /* 0x000fe400000000ff */
[-C--:B------:R-:W-:Y:S01]  /*5f50*/  LEA.HI.X.SX32 R15, R31, R97.reuse, 0x1, P2 ;  /* 0x000000611f0f7211 */ /* 0x080fe200010f0eff */
[----:B------:R-:W-:Y:S01]  /*5f60*/  IMAD R29, R111, R34, RZ ;  /* 0x000000226f1d7224 */ /* 0x000fe200078e02ff */
[----:B------:R-:W-:Y:S02]  /*5f70*/  LEA.HI R111, R117, 0xa, RZ, 0x18 ;  /* 0x0000000a756f7811 */ /* 0x000fe400078fc0ff */
[-C--:B------:R-:W-:Y:S01]  /*5f80*/  IADD3 R28, P2, R33, R96.reuse, RZ ;  /* 0x00000060211c7210 */ /* 0x080fe20007f5e0ff */
[----:B------:R0:W-:Y:S01]  /*5f90*/  STG.E.U8 desc[UR18][R14.64], R81 ;  /* 0x000000510e007986 */ /* 0x0001e2000c101112 */
[----:B-1----:R-:W-:Y:S01]  /*5fa0*/  IADD3 R24, P3, R29, R96, RZ ;  /* 0x000000601d187210 */ /* 0x002fe20007f7e0ff */
[----:B------:R-:W-:Y:S01]  /*5fb0*/  IMAD R31, R111, R34, RZ ;  /* 0x000000226f1f7224 */ /* 0x000fe200078e02ff */
[----:B------:R-:W-:Y:S01]  /*5fc0*/  LEA.HI R111, R117, 0xe, RZ, 0x18 ;  /* 0x0000000e756f7811 */ /* 0x000fe200078fc0ff */
[----:B--2---:R-:W-:Y:S01]  /*5fd0*/  IMAD R73, R34, 0x4, R71 ;  /* 0x0000000422497824 */ /* 0x004fe200078e0247 */
[----:B------:R-:W-:-:S02]  /*5fe0*/  LEA.HI.X.SX32 R25, R29, R97, 0x1, P3 ;  /* 0x000000611d197211 */ /* 0x000fc400018f0eff */
[-C--:B------:R-:W-:Y:S01]  /*5ff0*/  LEA.HI.X.SX32 R29, R33, R97.reuse, 0x1, P2 ;  /* 0x00000061211d7211 */ /* 0x080fe200010f0eff */
[----:B------:R-:W-:Y:S01]  /*6000*/  IMAD R36, R111, R34, RZ ;  /* 0x000000226f247224 */ /* 0x000fe200078e02ff */
[-C--:B------:R-:W-:Y:S01]  /*6010*/  IADD3 R32, P2, R71, R96.reuse, RZ ;  /* 0x0000006047207210 */ /* 0x080fe20007f5e0ff */
[----:B------:R-:W-:Y:S01]  /*6020*/  STG.E.U8 desc[UR18][R24.64], R79 ;  /* 0x0000004f18007986 */ /* 0x000fe2000c101112 */
[-C--:B------:R-:W-:Y:S02]  /*6030*/  IADD3 R30, P3, R31, R96.reuse, RZ ;  /* 0x000000601f1e7210 */ /* 0x080fe40007f7e0ff */
[-C--:B------:R-:W-:Y:S01]  /*6040*/  LEA.HI.X.SX32 R33, R71, R97.reuse, 0x1, P2 ;  /* 0x0000006147217211 */ /* 0x080fe200010f0eff */
[----:B------:R-:W-:Y:S01]  /*6050*/  IMAD R71, R34, 0x4, R73 ;  /* 0x0000000422477824 */ /* 0x000fe200078e0249 */
[----:B0-----:R-:W-:Y:S01]  /*6060*/  IADD3 R14, P2, R73, R96, RZ ;  /* 0x00000060490e7210 */ /* 0x001fe20007f5e0ff */
[----:B------:R0:W-:Y:S01]  /*6070*/  STG.E.U8 desc[UR18][R28.64], R77 ;  /* 0x0000004d1c007986 */ /* 0x0001e2000c101112 */
[----:B------:R-:W-:-:S02]  /*6080*/  LEA.HI.X.SX32 R31, R31, R97, 0x1, P3 ;  /* 0x000000611f1f7211 */ /* 0x000fc400018f0eff */
[----:B------:R-:W-:Y:S02]  /*6090*/  IADD3 R26, P3, R36, R96, RZ ;  /* 0x00000060241a7210 */ /* 0x000fe40007f7e0ff */
[----:B------:R-:W-:Y:S01]  /*60a0*/  LEA.HI R111, R117, 0x12, RZ, 0x18 ;  /* 0x00000012756f7811 */ /* 0x000fe200078fc0ff */
[----:B------:R-:W-:Y:S01]  /*60b0*/  STG.E.U8 desc[UR18][R30.64], R75 ;  /* 0x0000004b1e007986 */ /* 0x000fe2000c101112 */
[-C--:B------:R-:W-:Y:S01]  /*60c0*/  LEA.HI.X.SX32 R15, R73, R97.reuse, 0x1, P2 ;  /* 0x00000061490f7211 */ /* 0x080fe200010f0eff */
[----:B------:R-:W-:Y:S01]  /*60d0*/  IMAD R73, R34, 0x4, R71 ;  /* 0x0000000422497824 */ /* 0x000fe200078e0247 */
[----:B------:R-:W-:Y:S01]  /*60e0*/  LEA.HI.X.SX32 R27, R36, R97, 0x1, P3 ;  /* 0x00000061241b7211 */ /* 0x000fe200018f0eff */
[----:B------:R1:W-:Y:S01]  /*60f0*/  STG.E.U8 desc[UR18][R32.64], R69 ;  /* 0x0000004520007986 */ /* 0x0003e2000c101112 */
[----:B------:R-:W-:Y:S01]  /*6100*/  IMAD R38, R111, R34, RZ ;  /* 0x000000226f267224 */ /* 0x000fe200078e02ff */
[----:B0-----:R-:W-:Y:S02]  /*6110*/  IADD3 R28, P2, R71, R96, RZ ;  /* 0x00000060471c7210 */ /* 0x001fe40007f5e0ff */
[----:B------:R0:W-:Y:S01]  /*6120*/  STG.E.U8 desc[UR18][R26.64], R67 ;  /* 0x000000431a007986 */ /* 0x0001e2000c101112 */
[----:B------:R-:W-:-:S02]  /*6130*/  LEA.HI R111, R117, 0x16, RZ, 0x18 ;  /* 0x00000016756f7811 */ /* 0x000fc400078fc0ff */
[C---:B------:R-:W-:Y:S01]  /*6140*/  IADD3 R24, P3, R38.reuse, R96, RZ ;  /* 0x0000006026187210 */ /* 0x040fe20007f7e0ff */
[----:B------:R2:W-:Y:S01]  /*6150*/  STG.E.U8 desc[UR18][R14.64], R65 ;  /* 0x000000410e007986 */ /* 0x0005e2000c101112 */
[-C--:B------:R-:W-:Y:S01]  /*6160*/  LEA.HI.X.SX32 R29, R71, R97.reuse, 0x1, P2 ;  /* 0x00000061471d7211 */ /* 0x080fe200010f0eff */
[----:B------:R-:W-:Y:S01]  /*6170*/  IMAD R36, R111, R34, RZ ;  /* 0x000000226f247224 */ /* 0x000fe200078e02ff */
[-C--:B------:R-:W-:Y:S01]  /*6180*/  LEA.HI.X.SX32 R25, R38, R97.reuse, 0x1, P3 ;  /* 0x0000006126197211 */ /* 0x080fe200018f0eff */
[----:B-1----:R-:W-:Y:S01]  /*6190*/  IMAD R33, R34, 0x4, R73 ;  /* 0x0000000422217824 */ /* 0x002fe200078e0249 */
[----:B------:R-:W-:Y:S02]  /*61a0*/  LEA.HI R111, R117, 0x1a, RZ, 0x18 ;  /* 0x0000001a756f7811 */ /* 0x000fe400078fc0ff */
[----:B------:R-:W-:Y:S01]  /*61b0*/  IADD3 R30, P3, R36, R96, RZ ;  /* 0x00000060241e7210 */ /* 0x000fe20007f7e0ff */
[C---:B0-----:R-:W-:Y:S01]  /*61c0*/  IMAD R67, R34.reuse, 0x4, R33 ;  /* 0x0000000422437824 */ /* 0x041fe200078e0221 */
[----:B------:R0:W-:Y:S01]  /*61d0*/  STG.E.U8 desc[UR18][R24.64], R61 ;  /* 0x0000003d18007986 */ /* 0x0001e2000c101112 */
[----:B------:R-:W-:Y:S01]  /*61e0*/  IMAD R32, R111, R34, RZ ;  /* 0x000000226f207224 */ /* 0x000fe200078e02ff */
[----:B------:R-:W-:Y:S01]  /*61f0*/  LEA.HI R111, R117, 0x1e, RZ, 0x18 ;  /* 0x0000001e756f7811 */ /* 0x000fe200078fc0ff */
[----:B------:R-:W-:Y:S01]  /*6200*/  IMAD R69, R34, 0x4, R67 ;  /* 0x0000000422457824 */ /* 0x000fe200078e0243 */
[----:B------:R1:W-:Y:S01]  /*6210*/  STG.E.U8 desc[UR18][R28.64], R63 ;  /* 0x0000003f1c007986 */ /* 0x0003e2000c101112 */
[----:B------:R-:W-:-:S02]  /*6220*/  LEA.HI.X.SX32 R31, R36, R97, 0x1, P3 ;  /* 0x00000061241f7211 */ /* 0x000fc400018f0eff */
[----:B------:R-:W-:Y:S01]  /*6230*/  IMAD R71, R34, 0x4, R69 ;  /* 0x0000000422477824 */ /* 0x000fe200078e0245 */
[----:B------:R-:W-:Y:S01]  /*6240*/  IADD3 R26, P2, R73, R96, RZ ;  /* 0x00000060491a7210 */ /* 0x000fe20007f5e0ff */
[----:B------:R-:W-:Y:S01]  /*6250*/  IMAD R36, R111, R34, RZ ;  /* 0x000000226f247224 */ /* 0x000fe200078e02ff */
[-C--:B--2---:R-:W-:Y:S01]  /*6260*/  IADD3 R14, P3, R32, R96.reuse, RZ ;  /* 0x00000060200e7210 */ /* 0x084fe20007f7e0ff */
[----:B------:R2:W-:Y:S01]  /*6270*/  STG.E.U8 desc[UR18][R30.64], R45 ;  /* 0x0000002d1e007986 */ /* 0x0005e2000c101112 */
[-C--:B------:R-:W-:Y:S02]  /*6280*/  LEA.HI.X.SX32 R27, R73, R97.reuse, 0x1, P2 ;  /* 0x00000061491b7211 */ /* 0x080fe400010f0eff */
[-C--:B0-----:R-:W-:Y:S01]  /*6290*/  IADD3 R24, P2, R33, R96.reuse, RZ ;  /* 0x0000006021187210 */ /* 0x081fe20007f5e0ff */
[----:B-1----:R-:W-:Y:S01]  /*62a0*/  IMAD R63, R34, 0x4, R71 ;  /* 0x00000004223f7824 */ /* 0x002fe200078e0247 */
[-C--:B------:R-:W-:Y:S01]  /*62b0*/  LEA.HI.X.SX32 R15, R32, R97.reuse, 0x1, P3 ;  /* 0x00000061200f7211 */ /* 0x080fe200018f0eff */
[----:B------:R-:W-:Y:S01]  /*62c0*/  STG.E.U8 desc[UR18][R26.64], R57 ;  /* 0x000000391a007986 */ /* 0x000fe2000c101112 */
[----:B------:R-:W-:Y:S01]  /*62d0*/  IADD3 R28, P3, R36, R96, RZ ;  /* 0x00000060241c7210 */ /* 0x000fe20007f7e0ff */
[C---:B------:R-:W-:Y:S01]  /*62e0*/  IMAD R99, R34.reuse, 0x4, R63 ;  /* 0x0000000422637824 */ /* 0x040fe200078e023f */
[----:B------:R-:W-:Y:S01]  /*62f0*/  LEA.HI R111, R117, 0x22, RZ, 0x18 ;  /* 0x00000022756f7811 */ /* 0x000fe200078fc0ff */
[----:B------:R0:W-:Y:S01]  /*6300*/  STG.E.U8 desc[UR18][R14.64], R43 ;  /* 0x0000002b0e007986 */ /* 0x0001e2000c101112 */
[-C--:B------:R-:W-:Y:S01]  /*6310*/  LEA.HI.X.SX32 R25, R33, R97.reuse, 0x1, P2 ;  /* 0x0000006121197211 */ /* 0x080fe200010f0eff */
[----:B------:R-:W-:Y:S01]  /*6320*/  IMAD R101, R34, 0x4, R99 ;  /* 0x0000000422657824 */ /* 0x000fe200078e0263 */
[----:B------:R-:W-:Y:S01]  /*6330*/  LEA.HI.X.SX32 R29, R36, R97, 0x1, P3 ;  /* 0x00000061241d7211 */ /* 0x000fe200018f0eff */
[----:B--2---:R-:W-:Y:S01]  /*6340*/  IMAD R31, R111, R34, RZ ;  /* 0x000000226f1f7224 */ /* 0x004fe200078e02ff */
[----:B------:R-:W-:Y:S01]  /*6350*/  IADD3 R44, P2, R67, R96, RZ ;  /* 0x00000060432c7210 */ /* 0x000fe20007f5e0ff */
[----:B------:R-:W-:Y:S01]  /*6360*/  IMAD R65, R34, 0x4, R101 ;  /* 0x0000000422417824 */ /* 0x000fe200078e0265 */
[----:B------:R-:W-:Y:S01]  /*6370*/  STG.E.U8 desc[UR18][R24.64], R53 ;  /* 0x0000003518007986 */ /* 0x000fe2000c101112 */
[----:B------:R-:W-:-:S02]  /*6380*/  LEA.HI R111, R117, 0x26, RZ, 0x18 ;  /* 0x00000026756f7811 */ /* 0x000fc400078fc0ff */
[C---:B------:R-:W-:Y:S01]  /*6390*/  IMAD R61, R34.reuse, 0x4, R65 ;  /* 0x00000004223d7824 */ /* 0x040fe200078e0241 */
[----:B------:R1:W-:Y:S01]  /*63a0*/  STG.E.U8 desc[UR18][R28.64], R49 ;  /* 0x000000311c007986 */ /* 0x0003e2000c101112 */
[----:B------:R-:W-:Y:S01]  /*63b0*/  IADD3 R32, P3, R31, R96, RZ ;  /* 0x000000601f207210 */ /* 0x000fe20007f7e0ff */
[----:B0-----:R-:W-:Y:S01]  /*63c0*/  IMAD R14, R111, R34, RZ ;  /* 0x000000226f0e7224 */ /* 0x001fe200078e02ff */
[-C--:B------:R-:W-:Y:S01]  /*63d0*/  LEA.HI.X.SX32 R45, R67, R97.reuse, 0x1, P2 ;  /* 0x00000061432d7211 */ /* 0x080fe200010f0eff */
[----:B------:R-:W-:Y:S01]  /*63e0*/  IMAD R57, R34, 0x4, R61 ;  /* 0x0000000422397824 */ /* 0x000fe200078e023d */
[----:B------:R-:W-:Y:S02]  /*63f0*/  LEA.HI R111, R117, 0x2a, RZ, 0x18 ;  /* 0x0000002a756f7811 */ /* 0x000fe400078fc0ff */
[----:B------:R-:W-:Y:S01]  /*6400*/  IADD3 R30, P2, R69, R96, RZ ;  /* 0x00000060451e7210 */ /* 0x000fe20007f5e0ff */
[----:B------:R0:W-:Y:S01]  /*6410*/  STG.E.U8 desc[UR18][R44.64], R47 ;  /* 0x0000002f2c007986 */ /* 0x0001e2000c101112 */
[-C--:B------:R-:W-:Y:S01]  /*6420*/  LEA.HI.X.SX32 R33, R31, R97.reuse, 0x1, P3 ;  /* 0x000000611f217211 */ /* 0x080fe200018f0eff */
[----:B------:R-:W-:Y:S01]  /*6430*/  IMAD R15, R111, R34, RZ ;  /* 0x000000226f0f7224 */ /* 0x000fe200078e02ff */
[-C--:B------:R-:W-:Y:S01]  /*6440*/  IADD3 R42, P3, R14, R96.reuse, RZ ;  /* 0x000000600e2a7210 */ /* 0x080fe20007f7e0ff */
[C---:B-1----:R-:W-:Y:S01]  /*6450*/  IMAD R49, R34.reuse, 0x4, R57 ;  /* 0x0000000422317824 */ /* 0x042fe200078e0239 */
[-C--:B------:R-:W-:Y:S01]  /*6460*/  LEA.HI.X.SX32 R31, R69, R97.reuse, 0x1, P2 ;  /* 0x00000061451f7211 */ /* 0x080fe200010f0eff */
[----:B------:R1:W-:Y:S01]  /*6470*/  STG.E.U8 desc[UR18][R32.64], R51 ;  /* 0x0000003320007986 */ /* 0x0003e2000c101112 */
[----:B------:R-:W-:Y:S01]  /*6480*/  LEA.HI R111, R117, 0x2e, RZ, 0x18 ;  /* 0x0000002e756f7811 */ /* 0x000fe200078fc0ff */
[----:B------:R-:W-:Y:S01]  /*6490*/  IMAD R53, R34, 0x4, R49 ;  /* 0x0000000422357824 */ /* 0x000fe200078e0231 */
[C---:B------:R-:W-:Y:S01]  /*64a0*/  IADD3 R26, P2, R71.reuse, R96, RZ ;  /* 0x00000060471a7210 */ /* 0x040fe20007f5e0ff */
[----:B------:R2:W-:Y:S01]  /*64b0*/  STG.E.U8 desc[UR18][R30.64], R55 ;  /* 0x000000371e007986 */ /* 0x0005e2000c101112 */
[-C--:B------:R-:W-:Y:S01]  /*64c0*/  LEA.HI.X.SX32 R43, R14, R97.reuse, 0x1, P3 ;  /* 0x000000610e2b7211 */ /* 0x080fe200018f0eff */
[C---:B0-----:R-:W-:Y:S01]  /*64d0*/  IMAD R47, R34.reuse, 0x4, R53 ;  /* 0x00000004222f7824 */ /* 0x041fe200078e0235 */
[-C--:B------:R-:W-:Y:S01]  /*64e0*/  LEA.HI.X.SX32 R27, R71, R97.reuse, 0x1, P2 ;  /* 0x00000061471b7211 */ /* 0x080fe200010f0eff */
[----:B------:R-:W-:Y:S01]  /*64f0*/  IMAD R25, R111, R34, RZ ;  /* 0x000000226f197224 */ /* 0x000fe200078e02ff */
[-C--:B------:R-:W-:Y:S01]  /*6500*/  IADD3 R28, P3, R15, R96.reuse, RZ ;  /* 0x000000600f1c7210 */ /* 0x080fe20007f7e0ff */
[----:B------:R0:W-:Y:S01]  /*6510*/  STG.E.U8 desc[UR18][R42.64], R59 ;  /* 0x0000003b2a007986 */ /* 0x0001e2000c101112 */
[-C--:B------:R-:W-:Y:S01]  /*6520*/  IADD3 R14, P2, R63, R96.reuse, RZ ;  /* 0x000000603f0e7210 */ /* 0x080fe20007f5e0ff */
[C---:B-1----:R-:W-:Y:S01]  /*6530*/  IMAD R51, R34.reuse, 0x4, R47 ;  /* 0x0000000422337824 */ /* 0x042fe200078e022f */
[----:B------:R-:W-:Y:S01]  /*6540*/  IADD3 R24, P4, R25, R96, RZ ;  /* 0x0000006019187210 */ /* 0x000fe20007f9e0ff */
[----:B------:R1:W-:Y:S01]  /*6550*/  STG.E.U8 desc[UR18][R26.64], R35 ;  /* 0x000000231a007986 */ /* 0x0003e2000c101112 */
[-C--:B------:R-:W-:Y:S01]  /*6560*/  LEA.HI.X.SX32 R29, R15, R97.reuse, 0x1, P3 ;  /* 0x000000610f1d7211 */ /* 0x080fe200018f0eff */
[----:B--2---:R-:W-:Y:S01]  /*6570*/  IMAD R55, R34, 0x4, R51 ;  /* 0x0000000422377824 */ /* 0x004fe200078e0233 */
[----:B------:R-:W-:-:S02]  /*6580*/  LEA.HI.X.SX32 R15, R63, R97, 0x1, P2 ;  /* 0x000000613f0f7211 */ /* 0x000fc400010f0eff */
[-C--:B------:R-:W-:Y:S01]  /*6590*/  LEA.HI.X.SX32 R25, R25, R97.reuse, 0x1, P4 ;  /* 0x0000006119197211 */ /* 0x080fe200020f0eff */
[----:B------:R2:W-:Y:S01]  /*65a0*/  STG.E.U8 desc[UR18][R28.64], R39 ;  /* 0x000000271c007986 */ /* 0x0005e2000c101112 */
[-C--:B------:R-:W-:Y:S01]  /*65b0*/  IADD3 R40, P4, R99, R96.reuse, RZ ;  /* 0x0000006063287210 */ /* 0x080fe20007f9e0ff */
[----:B0-----:R-:W-:Y:S01]  /*65c0*/  IMAD R59, R34, 0x4, R55 ;  /* 0x00000004223b7824 */ /* 0x001fe200078e0237 */
[----:B------:R-:W-:Y:S01]  /*65d0*/  IADD3 R98, P6, R101, R96, RZ ;  /* 0x0000006065627210 */ /* 0x000fe20007fde0ff */
[----:B------:R0:W-:Y:S01]  /*65e0*/  STG.E.U8 desc[UR18][R14.64], R37 ;  /* 0x000000250e007986 */ /* 0x0001e2000c101112 */
[----:B------:R-:W-:Y:S01]  /*65f0*/  LEA.HI R111, R115, 0x7e, RZ, 0x18 ;  /* 0x0000007e736f7811 */ /* 0x000fe200078fc0ff */
[-C--:B-1----:R-:W-:Y:S01]  /*6600*/  IMAD R27, R113, R34.reuse, RZ ;  /* 0x00000022711b7224 */ /* 0x082fe200078e02ff */
[----:B-----5:R-:W-:Y:S01]  /*6610*/  LEA.HI R113, R118, 0x3e, RZ, 0x18 ;  /* 0x0000003e76717811 */ /* 0x020fe200078fc0ff */
[-C--:B------:R-:W-:Y:S01]  /*6620*/  IMAD R26, R114, R34.reuse, RZ ;  /* 0x00000022721a7224 */ /* 0x080fe200078e02ff */
[----:B------:R1:W-:Y:S01]  /*6630*/  STG.E.U8 desc[UR18][R24.64], R41 ;  /* 0x0000002918007986 */ /* 0x0003e2000c101112 */
[----:B------:R-:W-:Y:S01]  /*6640*/  IMAD R63, R34, 0x4, R59 ;  /* 0x00000004223f7824 */ /* 0x000fe200078e023b */
[----:B------:R-:W-:Y:S01]  /*6650*/  LEA.HI R114, R118, 0x3a, RZ, 0x18 ;  /* 0x0000003a76727811 */ /* 0x000fe200078fc0ff */
[----:B------:R-:W-:Y:S01]  /*6660*/  IMAD R31, R113, R34, RZ ;  /* 0x00000022711f7224 */ /* 0x000fe200078e02ff */
[C---:B------:R-:W-:Y:S01]  /*6670*/  LEA.HI R113, R117.reuse, 0x46, RZ, 0x18 ;  /* 0x0000004675717811 */ /* 0x040fe200078fc0ff */
[----:B------:R-:W-:Y:S01]  /*6680*/  IMAD R67, R34, 0x4, R63 ;  /* 0x0000000422437824 */ /* 0x000fe200078e023f */
[----:B------:R-:W-:Y:S01]  /*6690*/  IADD3 R42, P3, R26, R96, RZ ;  /* 0x000000601a2a7210 */ /* 0x000fe20007f7e0ff */
[-C--:B--2---:R-:W-:Y:S01]  /*66a0*/  IMAD R29, R114, R34.reuse, RZ ;  /* 0x00000022721d7224 */ /* 0x084fe200078e02ff */
[----:B------:R-:W-:Y:S01]  /*66b0*/  LEA.HI R114, R117, 0x42, RZ, 0x18 ;  /* 0x0000004275727811 */ /* 0x000fe200078fc0ff */
[----:B------:R-:W-:Y:S01]  /*66c0*/  IMAD R71, R34, 0x4, R67 ;  /* 0x0000000422477824 */ /* 0x000fe200078e0243 */
[-C--:B------:R-:W-:Y:S01]  /*66d0*/  LEA.HI.X.SX32 R43, R26, R97.reuse, 0x1, P3 ;  /* 0x000000611a2b7211 */ /* 0x080fe200018f0eff */
[-C--:B0-----:R-:W-:Y:S01]  /*66e0*/  IMAD R37, R113, R34.reuse, RZ ;  /* 0x0000002271257224 */ /* 0x081fe200078e02ff */
[-C--:B-1----:R-:W-:Y:S01]  /*66f0*/  LEA.HI.X.SX32 R41, R99, R97.reuse, 0x1, P4 ;  /* 0x0000006163297211 */ /* 0x082fe200020f0eff */
[----:B------:R-:W-:Y:S01]  /*6700*/  IMAD R75, R34, 0x4, R71 ;  /* 0x00000004224b7824 */ /* 0x000fe200078e0247 */
[----:B------:R-:W-:Y:S01]  /*6710*/  LEA.HI R113, R117, 0x4e, RZ, 0x18 ;  /* 0x0000004e75717811 */ /* 0x000fe200078fc0ff */
[-C--:B------:R-:W-:Y:S01]  /*6720*/  IMAD R33, R114, R34.reuse, RZ ;  /* 0x0000002272217224 */ /* 0x080fe200078e02ff */
[----:B------:R-:W-:Y:S01]  /*6730*/  LEA.HI R14, R118, 0x62, RZ, 0x18 ;  /* 0x00000062760e7811 */ /* 0x000fe200078fc0ff */
[----:B------:R-:W-:Y:S01]  /*6740*/  STG.E.U8 desc[UR18][R40.64], R106 ;  /* 0x0000006a28007986 */ /* 0x000fe2000c101112 */
[----:B------:R-:W-:Y:S01]  /*6750*/  IMAD R79, R34, 0x4, R75 ;  /* 0x00000004224f7824 */ /* 0x000fe200078e024b */
[C---:B------:R-:W-:Y:S01]  /*6760*/  LEA.HI R15, R118.reuse, 0x5e, RZ, 0x18 ;  /* 0x0000005e760f7811 */ /* 0x040fe200078fc0ff */
[-C--:B------:R-:W-:Y:S01]  /*6770*/  IMAD R58, R113, R34.reuse, RZ ;  /* 0x00000022713a7224 */ /* 0x080fe200078e02ff */
[----:B------:R-:W-:Y:S01]  /*6780*/  STG.E.U8 desc[UR18][R42.64], R107 ;  /* 0x0000006b2a007986 */ /* 0x000fe2000c101112 */
[----:B------:R-:W-:Y:S01]  /*6790*/  LEA.HI R113, R118, 0x52, RZ, 0x18 ;  /* 0x0000005276717811 */ /* 0x000fe200078fc0ff */
[----:B------:R-:W-:Y:S01]  /*67a0*/  IMAD R83, R34, 0x4, R79 ;  /* 0x0000000422537824 */ /* 0x000fe200078e024f */
[C---:B------:R-:W-:Y:S01]  /*67b0*/  LEA.HI R114, R117.reuse, 0x4a, RZ, 0x18 ;  /* 0x0000004a75727811 */ /* 0x040fe200078fc0ff */
[----:B------:R0:W1:Y:S01]  /*67c0*/  LDS.128 R40, [R4] ;  /* 0x0000000004287984 */ /* 0x0000620000000c00 */
[-C--:B------:R-:W-:Y:S01]  /*67d0*/  IMAD R69, R14, R34.reuse, RZ ;  /* 0x000000220e457224 */ /* 0x080fe200078e02ff */
[----:B------:R-:W-:Y:S01]  /*67e0*/  LEA.HI R14, R117, 0x6e, RZ, 0x18 ;  /* 0x0000006e750e7811 */ /* 0x000fe200078fc0ff */
[-C--:B------:R-:W-:Y:S01]  /*67f0*/  IMAD R62, R113, R34.reuse, RZ ;  /* 0x00000022713e7224 */ /* 0x080fe200078e02ff */
[----:B------:R-:W-:Y:S01]  /*6800*/  LEA.HI R113, R117, 0x5a, RZ, 0x18 ;  /* 0x0000005a75717811 */ /* 0x000fe200078fc0ff */
[----:B------:R-:W-:Y:S01]  /*6810*/  IMAD R74, R15, R34, RZ ;  /* 0x000000220f4a7224 */ /* 0x000fe200078e02ff */
[----:B------:R-:W-:Y:S01]  /*6820*/  LEA.HI R15, R117, 0x6a, RZ, 0x18 ;  /* 0x0000006a750f7811 */ /* 0x000fe200078fc0ff */
[----:B------:R-:W-:Y:S01]  /*6830*/  IMAD R87, R34, 0x4, R83 ;  /* 0x0000000422577824 */ /* 0x000fe200078e0253 */
[----:B------:R-:W-:Y:S01]  /*6840*/  IADD3 R100, P5, R27, R96, RZ ;  /* 0x000000601b647210 */ /* 0x000fe20007fbe0ff */
[-C--:B------:R-:W-:Y:S01]  /*6850*/  IMAD R45, R114, R34.reuse, RZ ;  /* 0x00000022722d7224 */ /* 0x080fe200078e02ff */
[----:B------:R-:W-:Y:S01]  /*6860*/  LEA.HI R114, R117, 0x56, RZ, 0x18 ;  /* 0x0000005675727811 */ /* 0x000fe200078fc0ff */
[-C--:B------:R-:W-:Y:S01]  /*6870*/  IMAD R70, R113, R34.reuse, RZ ;  /* 0x0000002271467224 */ /* 0x080fe200078e02ff */
[----:B------:R-:W-:Y:S01]  /*6880*/  LEA.HI R113, R117, 0x66, RZ, 0x18 ;  /* 0x0000006675717811 */ /* 0x000fe200078fc0ff */
[----:B------:R-:W-:Y:S01]  /*6890*/  IMAD R81, R14, R34, RZ ;  /* 0x000000220e517224 */ /* 0x000fe200078e02ff */
[-C--:B------:R-:W-:Y:S01]  /*68a0*/  IADD3 R14, P2, R65, R96.reuse, RZ ;  /* 0x00000060410e7210 */ /* 0x080fe20007f5e0ff */
[----:B------:R-:W-:Y:S01]  /*68b0*/  IMAD R91, R34, 0x4, R87 ;  /* 0x00000004225b7824 */ /* 0x000fe200078e0257 */
[----:B------:R-:W-:Y:S01]  /*68c0*/  IADD3 R24, P4, R29, R96, RZ ;  /* 0x000000601d187210 */ /* 0x000fe20007f9e0ff */
[----:B------:R-:W-:Y:S01]  /*68d0*/  IMAD R77, R15, R34, RZ ;  /* 0x000000220f4d7224 */ /* 0x000fe200078e02ff */
[----:B------:R-:W-:Y:S01]  /*68e0*/  IADD3 R26, P3, R61, R96, RZ ;  /* 0x000000603d1a7210 */ /* 0x000fe20007f7e0ff */
[-C--:B------:R-:W-:Y:S01]  /*68f0*/  IMAD R66, R114, R34.reuse, RZ ;  /* 0x0000002272427224 */ /* 0x080fe200078e02ff */
[-C--:B------:R-:W-:Y:S01]  /*6900*/  LEA.HI.X.SX32 R99, R101, R97.reuse, 0x1, P6 ;  /* 0x0000006165637211 */ /* 0x080fe200030f0eff */
[----:B------:R-:W-:Y:S01]  /*6910*/  IMAD R73, R113, R34, RZ ;  /* 0x0000002271497224 */ /* 0x000fe200078e02ff */
[----:B------:R-:W-:Y:S01]  /*6920*/  IADD3 R28, P6, R31, R96, RZ ;  /* 0x000000601f1c7210 */ /* 0x000fe20007fde0ff */
[----:B------:R-:W-:Y:S01]  /*6930*/  IMAD R111, R111, R34, RZ ;  /* 0x000000226f6f7224 */ /* 0x000fe200078e02ff */
[-C--:B------:R-:W-:Y:S01]  /*6940*/  LEA.HI.X.SX32 R101, R27, R97.reuse, 0x1, P5 ;  /* 0x000000611b657211 */ /* 0x080fe200028f0eff */
[----:B------:R-:W-:Y:S01]  /*6950*/  IMAD R95, R34, 0x4, R91 ;  /* 0x00000004225f7824 */ /* 0x000fe200078e025b */
[-C--:B------:R-:W-:Y:S01]  /*6960*/  IADD3 R30, P5, R57, R96.reuse, RZ ;  /* 0x00000060391e7210 */ /* 0x080fe20007fbe0ff */
[----:B------:R-:W-:Y:S01]  /*6970*/  STG.E.U8 desc[UR18][R98.64], R108 ;  /* 0x0000006c62007986 */ /* 0x000fe2000c101112 */
[-C--:B------:R-:W-:Y:S01]  /*6980*/  LEA.HI.X.SX32 R15, R65, R97.reuse, 0x1, P2 ;  /* 0x00000061410f7211 */ /* 0x080fe200010f0eff */
[----:B0-----:R-:W-:Y:S01]  /*6990*/  IMAD.SHL.U32 R4, R115, 0x2, RZ ;  /* 0x0000000273047824 */ /* 0x001fe200078e00ff */
[----:B------:R-:W-:Y:S01]  /*69a0*/  IADD3 R32, P2, R33, R96, RZ ;  /* 0x0000006021207210 */ /* 0x000fe20007f5e0ff */
[----:B------:R-:W-:Y:S01]  /*69b0*/  STG.E.U8 desc[UR18][R100.64], R109 ;  /* 0x0000006d64007986 */ /* 0x000fe2000c101112 */
[----:B------:R-:W-:-:S02]  /*69c0*/  LEA.HI.X.SX32 R25, R29, R97, 0x1, P4 ;  /* 0x000000611d197211 */ /* 0x000fc400020f0eff */
[-C--:B------:R-:W-:Y:S01]  /*69d0*/  IADD3 R34, P4, R49, R96.reuse, RZ ;  /* 0x0000006031227210 */ /* 0x080fe20007f9e0ff */
[----:B------:R-:W-:Y:S01]  /*69e0*/  STG.E.U8 desc[UR18][R14.64], R5 ;  /* 0x000000050e007986 */ /* 0x000fe2000c101112 */
[-C--:B------:R-:W-:Y:S02]  /*69f0*/  LEA.HI.X.SX32 R27, R61, R97.reuse, 0x1, P3 ;  /* 0x000000613d1b7211 */ /* 0x080fe400018f0eff */
[-C--:B------:R-:W-:Y:S01]  /*6a00*/  IADD3 R36, P3, R37, R96.reuse, RZ ;  /* 0x0000006025247210 */ /* 0x080fe20007f7e0ff */
[----:B------:R0:W-:Y:S01]  /*6a10*/  STG.E.U8 desc[UR18][R24.64], R6 ;  /* 0x0000000618007986 */ /* 0x0001e2000c101112 */
[-C--:B------:R-:W-:Y:S02]  /*6a20*/  LEA.HI.X.SX32 R29, R31, R97.reuse, 0x1, P6 ;  /* 0x000000611f1d7211 */ /* 0x080fe400030f0eff */
[----:B------:R-:W-:Y:S01]  /*6a30*/  IADD3 R38, P6, R53, R96, RZ ;  /* 0x0000006035267210 */ /* 0x000fe20007fde0ff */
[----:B------:R-:W-:Y:S01]  /*6a40*/  STG.E.U8 desc[UR18][R26.64], R7 ;  /* 0x000000071a007986 */ /* 0x000fe2000c101112 */
[----:B------:R-:W-:-:S02]  /*6a50*/  LEA.HI.X.SX32 R31, R57, R97, 0x1, P5 ;  /* 0x00000061391f7211 */ /* 0x000fc400028f0eff */
[----:B------:R-:W-:Y:S01]  /*6a60*/  PRMT R13, R13, 0x7770, RZ ;  /* 0x000077700d0d7816 */ /* 0x000fe200000000ff */
[----:B------:R-:W-:Y:S01]  /*6a70*/  STG.E.U8 desc[UR18][R28.64], R8 ;  /* 0x000000081c007986 */ /* 0x000fe2000c101112 */
[-C--:B------:R-:W-:Y:S02]  /*6a80*/  IADD3 R44, P5, R45, R96.reuse, RZ ;  /* 0x000000602d2c7210 */ /* 0x080fe40007fbe0ff */
[-C--:B------:R-:W-:Y:S01]  /*6a90*/  LEA.HI.X.SX32 R33, R33, R97.reuse, 0x1, P2 ;  /* 0x0000006121217211 */ /* 0x080fe200010f0eff */
[----:B------:R-:W-:Y:S01]  /*6aa0*/  STG.E.U8 desc[UR18][R30.64], R12 ;  /* 0x0000000c1e007986 */ /* 0x000fe2000c101112 */
[-C--:B------:R-:W-:Y:S01]  /*6ab0*/  IADD3 R46, P2, R47, R96.reuse, RZ ;  /* 0x000000602f2e7210 */ /* 0x080fe20007f5e0ff */
[----:B0-----:R-:W-:Y:S01]  /*6ac0*/  FFMA R6, R0, 0.69314718246459960938, R23 ;  /* 0x3f31721800067823 */ /* 0x001fe20000000017 */
[-C--:B------:R-:W-:Y:S01]  /*6ad0*/  LEA.HI.X.SX32 R35, R49, R97.reuse, 0x1, P4 ;  /* 0x0000006131237211 */ /* 0x080fe200020f0eff */
[----:B------:R1:W-:Y:S01]  /*6ae0*/  STG.E.U8 desc[UR18][R32.64], R13 ;  /* 0x0000000d20007986 */ /* 0x0003e2000c101112 */
[-C--:B------:R-:W-:Y:S01]  /*6af0*/  IADD3 R48, P4, R58, R96.reuse, RZ ;  /* 0x000000603a307210 */ /* 0x080fe20007f9e0ff */
[----:B------:R-:W-:Y:S01]  /*6b00*/  IMAD.HI R0, R112, 0x4, RZ ;  /* 0x0000000470007827 */ /* 0x000fe200078e02ff */
[----:B------:R-:W-:Y:S01]  /*6b10*/  LEA.HI.X.SX32 R37, R37, R97, 0x1, P3 ;  /* 0x0000006125257211 */ /* 0x000fe200018f0eff */
[----:B------:R-:W-:Y:S01]  /*6b20*/  STG.E.U8 desc[UR18][R34.64], R105 ;  /* 0x0000006922007986 */ /* 0x000fe2000c101112 */
[----:B------:R-:W-:-:S02]  /*6b30*/  IADD3 R50, P3, R51, R96, RZ ;  /* 0x0000006033327210 */ /* 0x000fc40007f7e0ff */
[-C--:B------:R-:W-:Y:S01]  /*6b40*/  LEA.HI.X.SX32 R39, R53, R97.reuse, 0x1, P6 ;  /* 0x0000006135277211 */ /* 0x080fe200030f0eff */
[----:B------:R-:W-:Y:S01]  /*6b50*/  STG.E.U8 desc[UR18][R36.64], R110 ;  /* 0x0000006e24007986 */ /* 0x000fe2000c101112 */
[-C--:B------:R-:W-:Y:S02]  /*6b60*/  IADD3 R52, P6, R62, R96.reuse, RZ ;  /* 0x000000603e347210 */ /* 0x080fe40007fde0ff */
[-C--:B------:R-:W-:Y:S01]  /*6b70*/  LEA.HI.X.SX32 R45, R45, R97.reuse, 0x1, P5 ;  /* 0x000000612d2d7211 */ /* 0x080fe200028f0eff */
[----:B------:R0:W-:Y:S01]  /*6b80*/  STG.E.U8 desc[UR18][R38.64], R11 ;  /* 0x0000000b26007986 */ /* 0x0001e2000c101112 */
[-C--:B------:R-:W-:Y:S02]  /*6b90*/  IADD3 R54, P5, R55, R96.reuse, RZ ;  /* 0x0000006037367210 */ /* 0x080fe40007fbe0ff */
[----:B------:R-:W-:Y:S01]  /*6ba0*/  LEA.HI.X.SX32 R47, R47, R97, 0x1, P2 ;  /* 0x000000612f2f7211 */ /* 0x000fe200010f0eff */
[----:B------:R-:W-:Y:S01]  /*6bb0*/  STG.E.U8 desc[UR18][R44.64], R18 ;  /* 0x000000122c007986 */ /* 0x000fe2000c101112 */
[----:B------:R-:W-:-:S02]  /*6bc0*/  IADD3 R56, P2, R66, R96, RZ ;  /* 0x0000006042387210 */ /* 0x000fc40007f5e0ff */
[-C--:B------:R-:W-:Y:S01]  /*6bd0*/  LEA.HI.X.SX32 R49, R58, R97.reuse, 0x1, P4 ;  /* 0x000000613a317211 */ /* 0x080fe200020f0eff */
[----:B------:R-:W-:Y:S01]  /*6be0*/  STG.E.U8 desc[UR18][R46.64], R21 ;  /* 0x000000152e007986 */ /* 0x000fe2000c101112 */
[-C--:B------:R-:W-:Y:S02]  /*6bf0*/  IADD3 R58, P4, R59, R96.reuse, RZ ;  /* 0x000000603b3a7210 */ /* 0x080fe40007f9e0ff */
[-C--:B------:R-:W-:Y:S01]  /*6c00*/  LEA.HI.X.SX32 R51, R51, R97.reuse, 0x1, P3 ;  /* 0x0000006133337211 */ /* 0x080fe200018f0eff */
[----:B------:R-:W-:Y:S01]  /*6c10*/  STG.E.U8 desc[UR18][R48.64], R104 ;  /* 0x0000006830007986 */ /* 0x000fe2000c101112 */
[-C--:B------:R-:W-:Y:S02]  /*6c20*/  IADD3 R60, P3, R70, R96.reuse, RZ ;  /* 0x00000060463c7210 */ /* 0x080fe40007f7e0ff */
[----:B------:R-:W-:Y:S01]  /*6c30*/  LEA.HI.X.SX32 R53, R62, R97, 0x1, P6 ;  /* 0x000000613e357211 */ /* 0x000fe200030f0eff */
[----:B------:R-:W-:Y:S01]  /*6c40*/  STG.E.U8 desc[UR18][R50.64], R10 ;  /* 0x0000000a32007986 */ /* 0x000fe2000c101112 */
[----:B------:R-:W-:-:S02]  /*6c50*/  IADD3 R62, P6, R63, R96, RZ ;  /* 0x000000603f3e7210 */ /* 0x000fc40007fde0ff */
[-C--:B------:R-:W-:Y:S01]  /*6c60*/  LEA.HI.X.SX32 R55, R55, R97.reuse, 0x1, P5 ;  /* 0x0000006137377211 */ /* 0x080fe200028f0eff */
[----:B------:R2:W-:Y:S01]  /*6c70*/  STG.E.U8 desc[UR18][R52.64], R17 ;  /* 0x0000001134007986 */ /* 0x0005e2000c101112 */
[-C--:B------:R-:W-:Y:S02]  /*6c80*/  LEA.HI.X.SX32 R57, R66, R97.reuse, 0x1, P2 ;  /* 0x0000006142397211 */ /* 0x080fe400010f0eff */
[-C--:B------:R-:W-:Y:S01]  /*6c90*/  LEA.HI.X.SX32 R59, R59, R97.reuse, 0x1, P4 ;  /* 0x000000613b3b7211 */ /* 0x080fe200020f0eff */
[----:B------:R-:W-:Y:S01]  /*6ca0*/  STG.E.U8 desc[UR18][R54.64], R20 ;  /* 0x0000001436007986 */ /* 0x000fe2000c101112 */
[-C--:B------:R-:W-:Y:S02]  /*6cb0*/  IADD3 R64, P5, R74, R96.reuse, RZ ;  /* 0x000000604a407210 */ /* 0x080fe40007fbe0ff */
[----:B------:R-:W-:Y:S01]  /*6cc0*/  LEA.HI.X.SX32 R61, R70, R97, 0x1, P3 ;  /* 0x00000061463d7211 */ /* 0x000fe200018f0eff */
[----:B------:R-:W-:Y:S01]  /*6cd0*/  STG.E.U8 desc[UR18][R56.64], R103 ;  /* 0x0000006738007986 */ /* 0x000fe2000c101112 */
[----:B------:R-:W-:-:S02]  /*6ce0*/  IADD3 R66, P2, R67, R96, RZ ;  /* 0x0000006043427210 */ /* 0x000fc40007f5e0ff */
[-C--:B------:R-:W-:Y:S01]  /*6cf0*/  LEA.HI.X.SX32 R63, R63, R97.reuse, 0x1, P6 ;  /* 0x000000613f3f7211 */ /* 0x080fe200030f0eff */
[----:B------:R-:W-:Y:S01]  /*6d00*/  STG.E.U8 desc[UR18][R58.64], R9 ;  /* 0x000000093a007986 */ /* 0x000fe2000c101112 */
[-C--:B------:R-:W-:Y:S02]  /*6d10*/  IADD3 R68, P4, R69, R96.reuse, RZ ;  /* 0x0000006045447210 */ /* 0x080fe40007f9e0ff */
[-C--:B------:R-:W-:Y:S01]  /*6d20*/  IADD3 R70, P3, R71, R96.reuse, RZ ;  /* 0x0000006047467210 */ /* 0x080fe20007f7e0ff */
[----:B------:R-:W-:Y:S01]  /*6d30*/  STG.E.U8 desc[UR18][R60.64], R16 ;  /* 0x000000103c007986 */ /* 0x000fe2000c101112 */
[-C--:B------:R-:W-:Y:S02]  /*6d40*/  IADD3 R72, P6, R73, R96.reuse, RZ ;  /* 0x0000006049487210 */ /* 0x080fe40007fde0ff */
[----:B------:R-:W-:Y:S01]  /*6d50*/  LEA.HI.X.SX32 R65, R74, R97, 0x1, P5 ;  /* 0x000000614a417211 */ /* 0x000fe200028f0eff */
[----:B------:R-:W-:Y:S01]  /*6d60*/  STG.E.U8 desc[UR18][R62.64], R19 ;  /* 0x000000133e007986 */ /* 0x000fe2000c101112 */
[----:B------:R-:W-:-:S02]  /*6d70*/  IADD3 R74, P5, R75, R96, RZ ;  /* 0x000000604b4a7210 */ /* 0x000fc40007fbe0ff */
[----:B------:R-:W-:Y:S01]  /*6d80*/  LEA.HI.X.SX32 R67, R67, R97, 0x1, P2 ;  /* 0x0000006143437211 */ /* 0x000fe200010f0eff */
[----:B------:R-:W-:Y:S01]  /*6d90*/  STG.E.U8 desc[UR18][R64.64], R102 ;  /* 0x0000006640007986 */ /* 0x000fe2000c101112 */
[----:B-1----:R-:W-:Y:S02]  /*6da0*/  PRMT R33, R40, 0x7770, RZ ;  /* 0x0000777028217816 */ /* 0x002fe400000000ff */
[C---:B0-----:R-:W-:Y:S02]  /*6db0*/  PRMT R11, R41.reuse, 0x7773, RZ ;  /* 0x00007773290b7816 */ /* 0x041fe400000000ff */
[C---:B--2---:R-:W-:Y:S01]  /*6dc0*/  PRMT R17, R41.reuse, 0x7772, RZ ;  /* 0x0000777229117816 */ /* 0x044fe200000000ff */
[----:B------:R0:W-:Y:S01]  /*6dd0*/  STG.E.U8 desc[UR18][R66.64], R33 ;  /* 0x0000002142007986 */ /* 0x0001e2000c101112 */
[----:B------:R-:W-:Y:S02]  /*6de0*/  PRMT R27, R41, 0x7771, RZ ;  /* 0x00007771291b7816 */ /* 0x000fe400000000ff */
[----:B------:R-:W-:-:S02]  /*6df0*/  IADD3 R76, P2, R77, R96, RZ ;  /* 0x000000604d4c7210 */ /* 0x000fc40007f5e0ff */
[-C--:B------:R-:W-:Y:S02]  /*6e00*/  LEA.HI.X.SX32 R69, R69, R97.reuse, 0x1, P4 ;  /* 0x0000006145457211 */ /* 0x080fe400020f0eff */
[----:B------:R-:W-:Y:S02]  /*6e10*/  PRMT R41, R41, 0x7770, RZ ;  /* 0x0000777029297816 */ /* 0x000fe400000000ff */
[----:B------:R-:W-:Y:S02]  /*6e20*/  IADD3 R78, P4, R79, R96, RZ ;  /* 0x000000604f4e7210 */ /* 0x000fe40007f9e0ff */
[----:B------:R-:W-:Y:S01]  /*6e30*/  LEA.HI.X.SX32 R71, R71, R97, 0x1, P3 ;  /* 0x0000006147477211 */ /* 0x000fe200018f0eff */
[----:B------:R-:W-:Y:S01]  /*6e40*/  STG.E.U8 desc[UR18][R68.64], R41 ;  /* 0x0000002944007986 */ /* 0x000fe2000c101112 */
[----:B------:R-:W-:Y:S01]  /*6e50*/  PRMT R31, R42, 0x7770, RZ ;  /* 0x000077702a1f7816 */ /* 0x000fe200000000ff */
[----:B0-----:R-:W0:Y:S01]  /*6e60*/  LDC.64 R32, c[0x0][0x230] ;  /* 0x00008c00ff207b82 */ /* 0x001e220000000a00 */
[----:B------:R-:W-:-:S02]  /*6e70*/  PRMT R9, R43, 0x7773, RZ ;  /* 0x000077732b097816 */ /* 0x000fc400000000ff */
[C---:B------:R-:W-:Y:S01]  /*6e80*/  PRMT R7, R43.reuse, 0x7772, RZ ;  /* 0x000077722b077816 */ /* 0x040fe200000000ff */
[----:B------:R-:W-:Y:S01]  /*6e90*/  STG.E.U8 desc[UR18][R70.64], R31 ;  /* 0x0000001f46007986 */ /* 0x000fe2000c101112 */
[----:B------:R-:W-:Y:S02]  /*6ea0*/  PRMT R19, R43, 0x7771, RZ ;  /* 0x000077712b137816 */ /* 0x000fe400000000ff */
[-C--:B------:R-:W-:Y:S02]  /*6eb0*/  IADD3 R80, P3, R81, R96.reuse, RZ ;  /* 0x0000006051507210 */ /* 0x080fe40007f7e0ff */
[----:B------:R-:W-:Y:S02]  /*6ec0*/  LEA.HI.X.SX32 R73, R73, R97, 0x1, P6 ;  /* 0x0000006149497211 */ /* 0x000fe400030f0eff */
[----:B------:R-:W-:Y:S02]  /*6ed0*/  PRMT R43, R43, 0x7770, RZ ;  /* 0x000077702b2b7816 */ /* 0x000fe400000000ff */
[----:B------:R-:W-:-:S02]  /*6ee0*/  IADD3 R82, P6, R83, R96, RZ ;  /* 0x0000006053527210 */ /* 0x000fc40007fde0ff */
[-C--:B------:R-:W-:Y:S01]  /*6ef0*/  LEA.HI.X.SX32 R75, R75, R97.reuse, 0x1, P5 ;  /* 0x000000614b4b7211 */ /* 0x080fe200028f0eff */
[----:B------:R-:W-:Y:S01]  /*6f00*/  STG.E.U8 desc[UR18][R72.64], R43 ;  /* 0x0000002b48007986 */ /* 0x000fe2000c101112 */
[----:B------:R-:W-:Y:S02]  /*6f10*/  PRMT R29, R40, 0x7771, RZ ;  /* 0x00007771281d7816 */ /* 0x000fe400000000ff */
[-C--:B------:R-:W-:Y:S02]  /*6f20*/  IADD3 R84, P5, R85, R96.reuse, RZ ;  /* 0x0000006055547210 */ /* 0x080fe40007fbe0ff */
[-C--:B------:R-:W-:Y:S01]  /*6f30*/  LEA.HI.X.SX32 R77, R77, R97.reuse, 0x1, P2 ;  /* 0x000000614d4d7211 */ /* 0x080fe200010f0eff */
[----:B------:R-:W-:Y:S01]  /*6f40*/  STG.E.U8 desc[UR18][R74.64], R29 ;  /* 0x0000001d4a007986 */ /* 0x000fe2000c101112 */
[----:B------:R-:W-:Y:S02]  /*6f50*/  IADD3 R86, P2, R87, R96, RZ ;  /* 0x0000006057567210 */ /* 0x000fe40007f5e0ff */
[----:B------:R-:W-:Y:S01]  /*6f60*/  LEA.HI.X.SX32 R79, R79, R97, 0x1, P4 ;  /* 0x000000614f4f7211 */ /* 0x000fe200020f0eff */
[----:B------:R-:W-:Y:S01]  /*6f70*/  STG.E.U8 desc[UR18][R76.64], R27 ;  /* 0x0000001b4c007986 */ /* 0x000fe2000c101112 */
[----:B------:R-:W-:-:S02]  /*6f80*/  PRMT R25, R42, 0x7771, RZ ;  /* 0x000077712a197816 */ /* 0x000fc400000000ff */
[-C--:B------:R-:W-:Y:S02]  /*6f90*/  IADD3 R88, P4, R89, R96.reuse, RZ ;  /* 0x0000006059587210 */ /* 0x080fe40007f9e0ff */
[-C--:B------:R-:W-:Y:S01]  /*6fa0*/  LEA.HI.X.SX32 R81, R81, R97.reuse, 0x1, P3 ;  /* 0x0000006151517211 */ /* 0x080fe200018f0eff */
[----:B------:R-:W-:Y:S01]  /*6fb0*/  STG.E.U8 desc[UR18][R78.64], R25 ;  /* 0x000000194e007986 */ /* 0x000fe2000c101112 */
[-C--:B------:R-:W-:Y:S02]  /*6fc0*/  IADD3 R90, P3, R91, R96.reuse, RZ ;  /* 0x000000605b5a7210 */ /* 0x080fe40007f7e0ff */
[----:B------:R-:W-:Y:S01]  /*6fd0*/  LEA.HI.X.SX32 R83, R83, R97, 0x1, P6 ;  /* 0x0000006153537211 */ /* 0x000fe200030f0eff */
[----:B------:R-:W-:Y:S01]  /*6fe0*/  STG.E.U8 desc[UR18][R80.64], R19 ;  /* 0x0000001350007986 */ /* 0x000fe2000c101112 */
[----:B------:R-:W-:Y:S02]  /*6ff0*/  PRMT R21, R40, 0x7772, RZ ;  /* 0x0000777228157816 */ /* 0x000fe400000000ff */
[----:B------:R-:W-:-:S02]  /*7000*/  IADD3 R92, P6, R93, R96, RZ ;  /* 0x000000605d5c7210 */ /* 0x000fc40007fde0ff */
[-C--:B------:R-:W-:Y:S01]  /*7010*/  LEA.HI.X.SX32 R85, R85, R97.reuse, 0x1, P5 ;  /* 0x0000006155557211 */ /* 0x080fe200028f0eff */
[----:B------:R-:W-:Y:S01]  /*7020*/  STG.E.U8 desc[UR18][R82.64], R21 ;  /* 0x0000001552007986 */ /* 0x000fe2000c101112 */
[-C--:B------:R-:W-:Y:S02]  /*7030*/  IADD3 R94, P5, R95, R96.reuse, RZ ;  /* 0x000000605f5e7210 */ /* 0x080fe40007fbe0ff */
[-C--:B------:R-:W-:Y:S01]  /*7040*/  LEA.HI.X.SX32 R87, R87, R97.reuse, 0x1, P2 ;  /* 0x0000006157577211 */ /* 0x080fe200010f0eff */
[----:B------:R-:W-:Y:S01]  /*7050*/  STG.E.U8 desc[UR18][R84.64], R17 ;  /* 0x0000001154007986 */ /* 0x000fe2000c101112 */
[----:B------:R-:W-:Y:S02]  /*7060*/  PRMT R15, R42, 0x7772, RZ ;  /* 0x000077722a0f7816 */ /* 0x000fe400000000ff */
[----:B------:R-:W-:Y:S02]  /*7070*/  IADD3 R96, P2, R111, R96, RZ ;  /* 0x000000606f607210 */ /* 0x000fe40007f5e0ff */
[-C--:B------:R-:W-:Y:S01]  /*7080*/  LEA.HI.X.SX32 R89, R89, R97.reuse, 0x1, P4 ;  /* 0x0000006159597211 */ /* 0x080fe200020f0eff */
[----:B------:R-:W-:Y:S01]  /*7090*/  STG.E.U8 desc[UR18][R86.64], R15 ;  /* 0x0000000f56007986 */ /* 0x000fe2000c101112 */
[----:B------:R-:W-:-:S02]  /*70a0*/  LEA.HI.X.SX32 R91, R91, R97, 0x1, P3 ;  /* 0x000000615b5b7211 */ /* 0x000fc400018f0eff */
[----:B------:R-:W-:Y:S01]  /*70b0*/  PRMT R13, R40, 0x7773, RZ ;  /* 0x00007773280d7816 */ /* 0x000fe200000000ff */
[----:B------:R1:W-:Y:S01]  /*70c0*/  STG.E.U8 desc[UR18][R88.64], R7 ;  /* 0x0000000758007986 */ /* 0x0003e2000c101112 */
[-C--:B------:R-:W-:Y:S02]  /*70d0*/  LEA.HI.X.SX32 R93, R93, R97.reuse, 0x1, P6 ;  /* 0x000000615d5d7211 */ /* 0x080fe400030f0eff */
[-C--:B------:R-:W-:Y:S01]  /*70e0*/  LEA.HI.X.SX32 R95, R95, R97.reuse, 0x1, P5 ;  /* 0x000000615f5f7211 */ /* 0x080fe200028f0eff */
[----:B------:R-:W-:Y:S01]  /*70f0*/  STG.E.U8 desc[UR18][R90.64], R13 ;  /* 0x0000000d5a007986 */ /* 0x000fe2000c101112 */
[----:B------:R-:W-:Y:S02]  /*7100*/  PRMT R5, R42, 0x7773, RZ ;  /* 0x000077732a057816 */ /* 0x000fe400000000ff */
[----:B------:R-:W-:Y:S01]  /*7110*/  LEA.HI.X.SX32 R97, R111, R97, 0x1, P2 ;  /* 0x000000616f617211 */ /* 0x000fe200010f0eff */
[----:B------:R-:W-:Y:S01]  /*7120*/  STG.E.U8 desc[UR18][R92.64], R11 ;  /* 0x0000000b5c007986 */ /* 0x000fe2000c101112 */
[----:B------:R-:W-:-:S03]  /*7130*/  LOP3.LUT P2, RZ, R115, 0x100, RZ, 0xc0, !PT ;  /* 0x0000010073ff7812 */ /* 0x000fc6000784c0ff */
[----:B------:R2:W-:Y:S01]  /*7140*/  STG.E.U8 desc[UR18][R94.64], R5 ;  /* 0x000000055e007986 */ /* 0x0005e2000c101112 */
[----:B-1----:R-:W-:Y:S01]  /*7150*/  FFMA R7, R3, 0.69314718246459960938, R22 ;  /* 0x3f31721803077823 */ /* 0x002fe20000000016 */
[----:B------:R-:W-:Y:S02]  /*7160*/  LOP3.LUT R3, R4, 0x3f8, RZ, 0xc0, !PT ;  /* 0x000003f804037812 */ /* 0x000fe400078ec0ff */
[----:B------:R1:W-:Y:S01]  /*7170*/  STG.E.U8 desc[UR18][R96.64], R9 ;  /* 0x0000000960007986 */ /* 0x0003e2000c101112 */
[----:B------:R-:W-:Y:S01]  /*7180*/  BAR.SYNC.DEFER_BLOCKING 0x0 ;  /* 0x0000000000007b1d */ /* 0x000fe20000010000 */
[----:B--2---:R-:W-:-:S05]  /*7190*/  IMAD.SHL.U32 R5, R112, 0x4, RZ ;  /* 0x0000000470057824 */ /* 0x004fca00078e00ff */
[----:B0-----:R-:W-:-:S04]  /*71a0*/  IADD3 R4, P0, P1, R5, UR6, R32 ;  /* 0x0000000605047c10 */ /* 0x001fc8000f91e020 */
[----:B------:R-:W-:Y:S01]  /*71b0*/  IADD3.X R5, R0, UR5, R33, P0, P1 ;  /* 0x0000000500057c10 */ /* 0x000fe200087e2421 */
[----:B------:R1:W-:Y:S01]  /*71c0*/  STS.64 [R3+UR17], R6 ;  /* 0x0000000603007988 */ /* 0x0003e20008000a11 */
[----:B------:R-:W-:Y:S06]  /*71d0*/  BAR.SYNC.DEFER_BLOCKING 0x0 ;  /* 0x0000000000007b1d */ /* 0x000fec0000010000 */
[----:B------:R-:W-:Y:S05]  /*71e0*/  @P2 EXIT ;  /* 0x000000000000294d */ /* 0x000fea0003800000 */
[----:B-1----:R-:W0:Y:S04]  /*71f0*/  LDS R3, [R2] ;  /* 0x0000000002037984 */ /* 0x002e280000000800 */
[----:B0-----:R-:W-:Y:S01]  /*7200*/  STG.E desc[UR18][R4.64], R3 ;  /* 0x0000000304007986 */ /* 0x001fe2000c101912 */
[----:B------:R-:W-:Y:S05]  /*7210*/  EXIT ;  /* 0x000000000000794d */ /* 0x000fea0003800000 */
.L_x_2:
[----:B------:R-:W-:-:S00]  /*7220*/  BRA `(.L_x_2) ;  /* 0xfffffffc00fc7947 */ /* 0x000fc0000383ffff */
[----:B------:R-:W-:-:S00]  /*7230*/  NOP ;  /* 0x0000000000007918 */ /* 0x000fc00000000000 */
        /* <DEDUP_REMOVED lines=12> */
.L_x_3:


//--------------------- .nv.global.init           --------------------------
	.section	.nv.global.init,"aw",@progbits
.nv.global.init:
	.type		_$_str,@object
	.size		_$_str,(.L_0 - _$_str)
_$_str:
        /*0000*/ 	.byte	0x5f, 0x5f, 0x43, 0x55, 0x44, 0x41, 0x5f, 0x46, 0x54, 0x5a, 0x00
.L_0:


//--------------------- .nv.shared.attn_fwd       --------------------------
	.section	.nv.shared.attn_fwd,"aw",@nobits
	.sectionflags	@""
	.align	16
	.zero		1024


//--------------------- .nv.shared.reserved.0     --------------------------
	.section	.nv.shared.reserved.0,"aw",@nobits
	.weak		__nv_reservedSMEM_offset_0_alias
	.size		__nv_reservedSMEM_offset_0_alias, 0, 0
	.other		__nv_reservedSMEM_offset_0_alias,@"STO_CUDA_RESERVED_SHARED STV_DEFAULT"
__nv_reservedSMEM_offset_0_alias:
	.zero		0


//--------------------- .nv.constant0.attn_fwd    --------------------------
	.section	.nv.constant0.attn_fwd,"a",@progbits
	.sectionflags	@""
	.align	4
.nv.constant0.attn_fwd:
	.zero		664


//--------------------- SYMBOLS --------------------------

	.type		.nv.reservedSmem.offset0,@object
	.size		.nv.reservedSmem.offset0,0x4
